//
// Generated by NVIDIA NVVM Compiler
//
// Compiler Build ID: CL-36424714
// Cuda compilation tools, release 13.0, V13.0.88
// Based on NVVM 20.0.0
//

.version 9.0
.target sm_100
.address_size 64

	// .globl	_Z24cp_async_pipeline_kernelILi2EEvPKfPfi
// _ZZ24cp_async_pipeline_kernelILi2EEvPKfPfiE2sh has been demoted
// _ZZ24cp_async_pipeline_kernelILi3EEvPKfPfiE2sh has been demoted

.visible .entry _Z24cp_async_pipeline_kernelILi2EEvPKfPfi(
	.param .u64 .ptr .align 1 _Z24cp_async_pipeline_kernelILi2EEvPKfPfi_param_0,
	.param .u64 .ptr .align 1 _Z24cp_async_pipeline_kernelILi2EEvPKfPfi_param_1,
	.param .u32 _Z24cp_async_pipeline_kernelILi2EEvPKfPfi_param_2
)
{
	.reg .pred 	%p<18>;
	.reg .b32 	%r<117>;
	.reg .b32 	%f<25>;
	.reg .b64 	%rd<18>;
	// demoted variable
	.shared .align 4 .b8 _ZZ24cp_async_pipeline_kernelILi2EEvPKfPfiE2sh[256];
	ld.param.u64 	%rd1, [_Z24cp_async_pipeline_kernelILi2EEvPKfPfi_param_0];
	ld.param.u64 	%rd2, [_Z24cp_async_pipeline_kernelILi2EEvPKfPfi_param_1];
	ld.param.u32 	%r43, [_Z24cp_async_pipeline_kernelILi2EEvPKfPfi_param_2];
	mov.u32 	%r1, %tid.x;
	mov.u32 	%r45, %ctaid.x;
	shl.b32 	%r2, %r45, 5;
	mul.lo.s32 	%r3, %r2, %r43;
	min.s32 	%r4, %r43, 2;
	setp.lt.s32 	%p1, %r43, 1;
	mov.b32 	%r107, 0;
	@%p1 bra 	$L__BB0_3;
	shl.b32 	%r46, %r1, 2;
	mov.u32 	%r47, _ZZ24cp_async_pipeline_kernelILi2EEvPKfPfiE2sh;
	add.s32 	%r102, %r46, %r47;
	neg.s32 	%r101, %r4;
	add.s32 	%r100, %r1, %r3;
$L__BB0_2:
	mul.wide.s32 	%rd4, %r100, 4;
	add.s64 	%rd3, %rd1, %rd4;
	// begin inline asm
	cp.async.ca.shared.global [%r102], [%rd3], 4;

	// end inline asm
	// begin inline asm
	cp.async.commit_group;

	// end inline asm
	add.s32 	%r102, %r102, 128;
	add.s32 	%r101, %r101, 1;
	setp.ne.s32 	%p2, %r101, 0;
	add.s32 	%r100, %r100, 32;
	mov.u32 	%r107, %r4;
	@%p2 bra 	$L__BB0_2;
$L__BB0_3:
	setp.lt.s32 	%p3, %r43, 1;
	mov.f32 	%f24, 0f00000000;
	@%p3 bra 	$L__BB0_30;
	shl.b32 	%r50, %r1, 2;
	mov.u32 	%r51, _ZZ24cp_async_pipeline_kernelILi2EEvPKfPfiE2sh;
	add.s32 	%r15, %r51, %r50;
	// begin inline asm
	cp.async.wait_group 1;

	// end inline asm
	add.s32 	%r16, %r3, %r1;
	and.b32  	%r17, %r43, 3;
	setp.lt.u32 	%p4, %r43, 4;
	mov.f32 	%f24, 0f00000000;
	mov.b32 	%r114, 0;
	@%p4 bra 	$L__BB0_23;
	and.b32  	%r114, %r43, 2147483644;
	neg.s32 	%r105, %r114;
	mov.f32 	%f24, 0f00000000;
	mov.b32 	%r104, 2;
$L__BB0_6:
	ld.shared.f32 	%f15, [%r15];
	fma.rn.f32 	%f2, %f24, 0f3F800347, %f15;
	setp.ge.s32 	%p5, %r107, %r43;
	@%p5 bra 	$L__BB0_8;
	shr.u32 	%r54, %r107, 31;
	add.s32 	%r55, %r107, %r54;
	and.b32  	%r56, %r55, 33554430;
	sub.s32 	%r57, %r107, %r56;
	shl.b32 	%r58, %r107, 5;
	add.s32 	%r59, %r16, %r58;
	mul.wide.s32 	%rd6, %r59, 4;
	add.s64 	%rd5, %rd1, %rd6;
	shl.b32 	%r60, %r57, 7;
	add.s32 	%r53, %r15, %r60;
	// begin inline asm
	cp.async.ca.shared.global [%r53], [%rd5], 4;

	// end inline asm
	// begin inline asm
	cp.async.commit_group;

	// end inline asm
	add.s32 	%r107, %r107, 1;
$L__BB0_8:
	add.s32 	%r61, %r104, -1;
	setp.ge.s32 	%p6, %r61, %r43;
	@%p6 bra 	$L__BB0_10;
	// begin inline asm
	cp.async.wait_group 1;

	// end inline asm
$L__BB0_10:
	ld.shared.f32 	%f16, [%r15+128];
	fma.rn.f32 	%f3, %f2, 0f3F800347, %f16;
	setp.ge.s32 	%p7, %r107, %r43;
	@%p7 bra 	$L__BB0_12;
	shr.u32 	%r63, %r107, 31;
	add.s32 	%r64, %r107, %r63;
	and.b32  	%r65, %r64, 33554430;
	sub.s32 	%r66, %r107, %r65;
	shl.b32 	%r67, %r107, 5;
	add.s32 	%r68, %r16, %r67;
	mul.wide.s32 	%rd8, %r68, 4;
	add.s64 	%rd7, %rd1, %rd8;
	shl.b32 	%r69, %r66, 7;
	add.s32 	%r62, %r15, %r69;
	// begin inline asm
	cp.async.ca.shared.global [%r62], [%rd7], 4;

	// end inline asm
	// begin inline asm
	cp.async.commit_group;

	// end inline asm
	add.s32 	%r107, %r107, 1;
$L__BB0_12:
	setp.ge.s32 	%p8, %r104, %r43;
	@%p8 bra 	$L__BB0_14;
	// begin inline asm
	cp.async.wait_group 1;

	// end inline asm
$L__BB0_14:
	ld.shared.f32 	%f17, [%r15];
	fma.rn.f32 	%f4, %f3, 0f3F800347, %f17;
	setp.ge.s32 	%p9, %r107, %r43;
	@%p9 bra 	$L__BB0_16;
	shr.u32 	%r71, %r107, 31;
	add.s32 	%r72, %r107, %r71;
	and.b32  	%r73, %r72, 33554430;
	sub.s32 	%r74, %r107, %r73;
	shl.b32 	%r75, %r107, 5;
	add.s32 	%r76, %r16, %r75;
	mul.wide.s32 	%rd10, %r76, 4;
	add.s64 	%rd9, %rd1, %rd10;
	shl.b32 	%r77, %r74, 7;
	add.s32 	%r70, %r15, %r77;
	// begin inline asm
	cp.async.ca.shared.global [%r70], [%rd9], 4;

	// end inline asm
	// begin inline asm
	cp.async.commit_group;

	// end inline asm
	add.s32 	%r107, %r107, 1;
$L__BB0_16:
	add.s32 	%r78, %r104, 1;
	setp.ge.s32 	%p10, %r78, %r43;
	@%p10 bra 	$L__BB0_18;
	// begin inline asm
	cp.async.wait_group 1;

	// end inline asm
$L__BB0_18:
	ld.shared.f32 	%f18, [%r15+128];
	fma.rn.f32 	%f24, %f4, 0f3F800347, %f18;
	setp.ge.s32 	%p11, %r107, %r43;
	@%p11 bra 	$L__BB0_20;
	shr.u32 	%r80, %r107, 31;
	add.s32 	%r81, %r107, %r80;
	and.b32  	%r82, %r81, 33554430;
	sub.s32 	%r83, %r107, %r82;
	shl.b32 	%r84, %r107, 5;
	add.s32 	%r85, %r16, %r84;
	mul.wide.s32 	%rd12, %r85, 4;
	add.s64 	%rd11, %rd1, %rd12;
	shl.b32 	%r86, %r83, 7;
	add.s32 	%r79, %r15, %r86;
	// begin inline asm
	cp.async.ca.shared.global [%r79], [%rd11], 4;

	// end inline asm
	// begin inline asm
	cp.async.commit_group;

	// end inline asm
	add.s32 	%r107, %r107, 1;
$L__BB0_20:
	add.s32 	%r87, %r104, 2;
	setp.ge.s32 	%p12, %r87, %r43;
	@%p12 bra 	$L__BB0_22;
	// begin inline asm
	cp.async.wait_group 1;

	// end inline asm
$L__BB0_22:
	add.s32 	%r105, %r105, 4;
	add.s32 	%r104, %r104, 4;
	setp.ne.s32 	%p13, %r105, 0;
	@%p13 bra 	$L__BB0_6;
$L__BB0_23:
	setp.eq.s32 	%p14, %r17, 0;
	@%p14 bra 	$L__BB0_30;
	neg.s32 	%r113, %r17;
$L__BB0_25:
	.pragma "nounroll";
	add.s32 	%r39, %r114, 1;
	shl.b32 	%r88, %r114, 7;
	and.b32  	%r89, %r88, 128;
	add.s32 	%r90, %r15, %r89;
	ld.shared.f32 	%f19, [%r90];
	fma.rn.f32 	%f24, %f24, 0f3F800347, %f19;
	setp.ge.s32 	%p15, %r107, %r43;
	@%p15 bra 	$L__BB0_27;
	shr.u32 	%r92, %r107, 31;
	add.s32 	%r93, %r107, %r92;
	and.b32  	%r94, %r93, 33554430;
	sub.s32 	%r95, %r107, %r94;
	shl.b32 	%r96, %r107, 5;
	add.s32 	%r97, %r16, %r96;
	mul.wide.s32 	%rd14, %r97, 4;
	add.s64 	%rd13, %rd1, %rd14;
	shl.b32 	%r98, %r95, 7;
	add.s32 	%r91, %r15, %r98;
	// begin inline asm
	cp.async.ca.shared.global [%r91], [%rd13], 4;

	// end inline asm
	// begin inline asm
	cp.async.commit_group;

	// end inline asm
	add.s32 	%r107, %r107, 1;
$L__BB0_27:
	setp.ge.s32 	%p16, %r39, %r43;
	@%p16 bra 	$L__BB0_29;
	// begin inline asm
	cp.async.wait_group 1;

	// end inline asm
$L__BB0_29:
	add.s32 	%r113, %r113, 1;
	setp.ne.s32 	%p17, %r113, 0;
	mov.u32 	%r114, %r39;
	@%p17 bra 	$L__BB0_25;
$L__BB0_30:
	cvta.to.global.u64 	%rd15, %rd2;
	add.s32 	%r99, %r2, %r1;
	mul.wide.u32 	%rd16, %r99, 4;
	add.s64 	%rd17, %rd15, %rd16;
	st.global.f32 	[%rd17], %f24;
	ret;

}
	// .globl	_Z24cp_async_pipeline_kernelILi3EEvPKfPfi
.visible .entry _Z24cp_async_pipeline_kernelILi3EEvPKfPfi(
	.param .u64 .ptr .align 1 _Z24cp_async_pipeline_kernelILi3EEvPKfPfi_param_0,
	.param .u64 .ptr .align 1 _Z24cp_async_pipeline_kernelILi3EEvPKfPfi_param_1,
	.param .u32 _Z24cp_async_pipeline_kernelILi3EEvPKfPfi_param_2
)
{
	.reg .pred 	%p<18>;
	.reg .b32 	%r<150>;
	.reg .b32 	%f<25>;
	.reg .b64 	%rd<18>;
	// demoted variable
	.shared .align 4 .b8 _ZZ24cp_async_pipeline_kernelILi3EEvPKfPfiE2sh[384];
	ld.param.u64 	%rd1, [_Z24cp_async_pipeline_kernelILi3EEvPKfPfi_param_0];
	ld.param.u64 	%rd2, [_Z24cp_async_pipeline_kernelILi3EEvPKfPfi_param_1];
	ld.param.u32 	%r46, [_Z24cp_async_pipeline_kernelILi3EEvPKfPfi_param_2];
	mov.u32 	%r1, %tid.x;
	mov.u32 	%r48, %ctaid.x;
	shl.b32 	%r2, %r48, 5;
	mul.lo.s32 	%r3, %r2, %r46;
	min.s32 	%r4, %r46, 3;
	setp.lt.s32 	%p1, %r46, 1;
	mov.b32 	%r139, 0;
	@%p1 bra 	$L__BB1_3;
	shl.b32 	%r49, %r1, 2;
	mov.u32 	%r50, _ZZ24cp_async_pipeline_kernelILi3EEvPKfPfiE2sh;
	add.s32 	%r135, %r49, %r50;
	neg.s32 	%r134, %r4;
	add.s32 	%r133, %r1, %r3;
$L__BB1_2:
	mul.wide.s32 	%rd4, %r133, 4;
	add.s64 	%rd3, %rd1, %rd4;
	// begin inline asm
	cp.async.ca.shared.global [%r135], [%rd3], 4;

	// end inline asm
	// begin inline asm
	cp.async.commit_group;

	// end inline asm
	add.s32 	%r135, %r135, 128;
	add.s32 	%r134, %r134, 1;
	setp.ne.s32 	%p2, %r134, 0;
	add.s32 	%r133, %r133, 32;
	mov.u32 	%r139, %r4;
	@%p2 bra 	$L__BB1_2;
$L__BB1_3:
	setp.lt.s32 	%p3, %r46, 1;
	mov.f32 	%f24, 0f00000000;
	@%p3 bra 	$L__BB1_30;
	shl.b32 	%r53, %r1, 2;
	mov.u32 	%r54, _ZZ24cp_async_pipeline_kernelILi3EEvPKfPfiE2sh;
	add.s32 	%r15, %r54, %r53;
	// begin inline asm
	cp.async.wait_group 2;

	// end inline asm
	add.s32 	%r16, %r3, %r1;
	and.b32  	%r17, %r46, 3;
	setp.lt.u32 	%p4, %r46, 4;
	mov.f32 	%f24, 0f00000000;
	mov.b32 	%r147, 0;
	@%p4 bra 	$L__BB1_23;
	and.b32  	%r147, %r46, 2147483644;
	mov.f32 	%f24, 0f00000000;
	mov.b32 	%r137, 0;
$L__BB1_6:
	mul.hi.u32 	%r56, %r137, -1431655765;
	shr.u32 	%r57, %r56, 1;
	mul.lo.s32 	%r58, %r57, 3;
	sub.s32 	%r59, %r137, %r58;
	shl.b32 	%r60, %r59, 7;
	add.s32 	%r61, %r15, %r60;
	ld.shared.f32 	%f15, [%r61];
	fma.rn.f32 	%f2, %f24, 0f3F800347, %f15;
	setp.ge.s32 	%p5, %r139, %r46;
	@%p5 bra 	$L__BB1_8;
	mul.hi.s32 	%r63, %r139, 1431655766;
	shr.u32 	%r64, %r63, 31;
	add.s32 	%r65, %r63, %r64;
	mul.lo.s32 	%r66, %r65, 3;
	sub.s32 	%r67, %r139, %r66;
	shl.b32 	%r68, %r139, 5;
	add.s32 	%r69, %r16, %r68;
	mul.wide.s32 	%rd6, %r69, 4;
	add.s64 	%rd5, %rd1, %rd6;
	shl.b32 	%r70, %r67, 7;
	add.s32 	%r62, %r15, %r70;
	// begin inline asm
	cp.async.ca.shared.global [%r62], [%rd5], 4;

	// end inline asm
	// begin inline asm
	cp.async.commit_group;

	// end inline asm
	add.s32 	%r139, %r139, 1;
$L__BB1_8:
	add.s32 	%r23, %r137, 1;
	setp.ge.s32 	%p6, %r23, %r46;
	@%p6 bra 	$L__BB1_10;
	// begin inline asm
	cp.async.wait_group 2;

	// end inline asm
$L__BB1_10:
	mul.hi.u32 	%r71, %r23, -1431655765;
	shr.u32 	%r72, %r71, 1;
	mul.lo.s32 	%r73, %r72, 3;
	sub.s32 	%r74, %r23, %r73;
	shl.b32 	%r75, %r74, 7;
	add.s32 	%r76, %r15, %r75;
	ld.shared.f32 	%f16, [%r76];
	fma.rn.f32 	%f3, %f2, 0f3F800347, %f16;
	setp.ge.s32 	%p7, %r139, %r46;
	@%p7 bra 	$L__BB1_12;
	mul.hi.s32 	%r78, %r139, 1431655766;
	shr.u32 	%r79, %r78, 31;
	add.s32 	%r80, %r78, %r79;
	mul.lo.s32 	%r81, %r80, 3;
	sub.s32 	%r82, %r139, %r81;
	shl.b32 	%r83, %r139, 5;
	add.s32 	%r84, %r16, %r83;
	mul.wide.s32 	%rd8, %r84, 4;
	add.s64 	%rd7, %rd1, %rd8;
	shl.b32 	%r85, %r82, 7;
	add.s32 	%r77, %r15, %r85;
	// begin inline asm
	cp.async.ca.shared.global [%r77], [%rd7], 4;

	// end inline asm
	// begin inline asm
	cp.async.commit_group;

	// end inline asm
	add.s32 	%r139, %r139, 1;
$L__BB1_12:
	add.s32 	%r26, %r137, 2;
	setp.ge.s32 	%p8, %r26, %r46;
	@%p8 bra 	$L__BB1_14;
	// begin inline asm
	cp.async.wait_group 2;

	// end inline asm
$L__BB1_14:
	mul.hi.u32 	%r86, %r26, -1431655765;
	shr.u32 	%r87, %r86, 1;
	mul.lo.s32 	%r88, %r87, 3;
	sub.s32 	%r89, %r26, %r88;
	shl.b32 	%r90, %r89, 7;
	add.s32 	%r91, %r15, %r90;
	ld.shared.f32 	%f17, [%r91];
	fma.rn.f32 	%f4, %f3, 0f3F800347, %f17;
	setp.ge.s32 	%p9, %r139, %r46;
	@%p9 bra 	$L__BB1_16;
	mul.hi.s32 	%r93, %r139, 1431655766;
	shr.u32 	%r94, %r93, 31;
	add.s32 	%r95, %r93, %r94;
	mul.lo.s32 	%r96, %r95, 3;
	sub.s32 	%r97, %r139, %r96;
	shl.b32 	%r98, %r139, 5;
	add.s32 	%r99, %r16, %r98;
	mul.wide.s32 	%rd10, %r99, 4;
	add.s64 	%rd9, %rd1, %rd10;
	shl.b32 	%r100, %r97, 7;
	add.s32 	%r92, %r15, %r100;
	// begin inline asm
	cp.async.ca.shared.global [%r92], [%rd9], 4;

	// end inline asm
	// begin inline asm
	cp.async.commit_group;

	// end inline asm
	add.s32 	%r139, %r139, 1;
$L__BB1_16:
	add.s32 	%r29, %r137, 3;
	setp.ge.s32 	%p10, %r29, %r46;
	@%p10 bra 	$L__BB1_18;
	// begin inline asm
	cp.async.wait_group 2;

	// end inline asm
$L__BB1_18:
	mul.hi.u32 	%r101, %r29, -1431655765;
	shr.u32 	%r102, %r101, 1;
	mul.lo.s32 	%r103, %r102, 3;
	sub.s32 	%r104, %r29, %r103;
	shl.b32 	%r105, %r104, 7;
	add.s32 	%r106, %r15, %r105;
	ld.shared.f32 	%f18, [%r106];
	fma.rn.f32 	%f24, %f4, 0f3F800347, %f18;
	setp.ge.s32 	%p11, %r139, %r46;
	@%p11 bra 	$L__BB1_20;
	mul.hi.s32 	%r108, %r139, 1431655766;
	shr.u32 	%r109, %r108, 31;
	add.s32 	%r110, %r108, %r109;
	mul.lo.s32 	%r111, %r110, 3;
	sub.s32 	%r112, %r139, %r111;
	shl.b32 	%r113, %r139, 5;
	add.s32 	%r114, %r16, %r113;
	mul.wide.s32 	%rd12, %r114, 4;
	add.s64 	%rd11, %rd1, %rd12;
	shl.b32 	%r115, %r112, 7;
	add.s32 	%r107, %r15, %r115;
	// begin inline asm
	cp.async.ca.shared.global [%r107], [%rd11], 4;

	// end inline asm
	// begin inline asm
	cp.async.commit_group;

	// end inline asm
	add.s32 	%r139, %r139, 1;
$L__BB1_20:
	add.s32 	%r137, %r137, 4;
	setp.ge.s32 	%p12, %r137, %r46;
	@%p12 bra 	$L__BB1_22;
	// begin inline asm
	cp.async.wait_group 2;

	// end inline asm
$L__BB1_22:
	setp.ne.s32 	%p13, %r137, %r147;
	@%p13 bra 	$L__BB1_6;
$L__BB1_23:
	setp.eq.s32 	%p14, %r17, 0;
	@%p14 bra 	$L__BB1_30;
	shl.b32 	%r116, %r147, 7;
	add.s32 	%r118, %r116, %r53;
	add.s32 	%r146, %r54, %r118;
	neg.s32 	%r145, %r17;
$L__BB1_25:
	.pragma "nounroll";
	mul.hi.u32 	%r120, %r147, -1431655765;
	shr.u32 	%r121, %r120, 1;
	mad.lo.s32 	%r122, %r121, -384, %r146;
	ld.shared.f32 	%f19, [%r122];
	fma.rn.f32 	%f24, %f24, 0f3F800347, %f19;
	setp.ge.s32 	%p15, %r139, %r46;
	@%p15 bra 	$L__BB1_27;
	mul.hi.s32 	%r124, %r139, 1431655766;
	shr.u32 	%r125, %r124, 31;
	add.s32 	%r126, %r124, %r125;
	mul.lo.s32 	%r127, %r126, 3;
	sub.s32 	%r128, %r139, %r127;
	shl.b32 	%r129, %r139, 5;
	add.s32 	%r130, %r16, %r129;
	mul.wide.s32 	%rd14, %r130, 4;
	add.s64 	%rd13, %rd1, %rd14;
	shl.b32 	%r131, %r128, 7;
	add.s32 	%r123, %r15, %r131;
	// begin inline asm
	cp.async.ca.shared.global [%r123], [%rd13], 4;

	// end inline asm
	// begin inline asm
	cp.async.commit_group;

	// end inline asm
	add.s32 	%r139, %r139, 1;
$L__BB1_27:
	add.s32 	%r147, %r147, 1;
	setp.ge.s32 	%p16, %r147, %r46;
	@%p16 bra 	$L__BB1_29;
	// begin inline asm
	cp.async.wait_group 2;

	// end inline asm
$L__BB1_29:
	add.s32 	%r146, %r146, 128;
	add.s32 	%r145, %r145, 1;
	setp.ne.s32 	%p17, %r145, 0;
	@%p17 bra 	$L__BB1_25;
$L__BB1_30:
	cvta.to.global.u64 	%rd15, %rd2;
	add.s32 	%r132, %r2, %r1;
	mul.wide.u32 	%rd16, %r132, 4;
	add.s64 	%rd17, %rd15, %rd16;
	st.global.f32 	[%rd17], %f24;
	ret;

}


// ===== COMPILED SASS (sm_100) =====

	.target	sm_100

	.elftype	@"ET_EXEC"


//--------------------- .note.nv.tkinfo           --------------------------
	.section	.note.nv.tkinfo,"",@"SHT_NOTE"
	.sectionflags	@"SHF_NOTE_NV_TKINFO"
	.tkinfo
        /*0018*/ 	.word	0x00000002
        /*0030*/ 	.string	""
        /*0030*/ 	.string	"ptxas"
        /*0030*/ 	.string	"Cuda compilation tools, release 13.0, V13.0.88"
        /*0030*/ 	.string	"Build cuda_13.0.r13.0/compiler.36424714_0"
        /*0030*/ 	.string	"-arch sm_100 -m 64 "



//--------------------- .note.nv.cuinfo           --------------------------
	.section	.note.nv.cuinfo,"",@"SHT_NOTE"
	.sectionflags	@"SHF_NOTE_NV_CUINFO"
        /*0018*/ 	.short	0x0002
        /*001a*/ 	.short	0x0064
        /*001c*/ 	.short	0x0082
	.zero		2


//--------------------- .nv.info                  --------------------------
	.section	.nv.info,"",@"SHT_CUDA_INFO"
	.align	4


	//----- nvinfo : EIATTR_REGCOUNT
	.align		4
        /*0000*/ 	.byte	0x04, 0x2f
        /*0002*/ 	.short	(.L_1 - .L_0)
	.align		4
.L_0:
        /*0004*/ 	.word	index@(_Z24cp_async_pipeline_kernelILi2EEvPKfPfi)
        /*0008*/ 	.word	0x00000016


	//----- nvinfo : EIATTR_FRAME_SIZE
	.align		4
.L_1:
        /*000c*/ 	.byte	0x04, 0x11
        /*000e*/ 	.short	(.L_3 - .L_2)
	.align		4
.L_2:
        /*0010*/ 	.word	index@(_Z24cp_async_pipeline_kernelILi2EEvPKfPfi)
        /*0014*/ 	.word	0x00000000


	//----- nvinfo : EIATTR_REGCOUNT
	.align		4
.L_3:
        /*0018*/ 	.byte	0x04, 0x2f
        /*001a*/ 	.short	(.L_5 - .L_4)
	.align		4
.L_4:
        /*001c*/ 	.word	index@(_Z24cp_async_pipeline_kernelILi3EEvPKfPfi)
        /*0020*/ 	.word	0x00000017


	//----- nvinfo : EIATTR_FRAME_SIZE
	.align		4
.L_5:
        /*0024*/ 	.byte	0x04, 0x11
        /*0026*/ 	.short	(.L_7 - .L_6)
	.align		4
.L_6:
        /*0028*/ 	.word	index@(_Z24cp_async_pipeline_kernelILi3EEvPKfPfi)
        /*002c*/ 	.word	0x00000000


	//----- nvinfo : EIATTR_MIN_STACK_SIZE
	.align		4
.L_7:
        /*0030*/ 	.byte	0x04, 0x12
        /*0032*/ 	.short	(.L_9 - .L_8)
	.align		4
.L_8:
        /*0034*/ 	.word	index@(_Z24cp_async_pipeline_kernelILi3EEvPKfPfi)
        /*0038*/ 	.word	0x00000000


	//----- nvinfo : EIATTR_MIN_STACK_SIZE
	.align		4
.L_9:
        /*003c*/ 	.byte	0x04, 0x12
        /*003e*/ 	.short	(.L_11 - .L_10)
	.align		4
.L_10:
        /*0040*/ 	.word	index@(_Z24cp_async_pipeline_kernelILi2EEvPKfPfi)
        /*0044*/ 	.word	0x00000000
.L_11:


//--------------------- .nv.compat                --------------------------
	.section	.nv.compat,"",@"SHT_CUDA_COMPAT_INFO"
	.align	4
        /*0000*/ 	.byte	0x02, 0x09, 0x00, 0x00, 0x02, 0x02, 0x01, 0x00, 0x02, 0x05, 0x05, 0x00, 0x03, 0x07, 0x01, 0x01
        /*0010*/ 	.byte	0x02, 0x03, 0x00, 0x00, 0x02, 0x06, 0x01, 0x00, 0x04, 0x0b, 0x08, 0x00, 0x09, 0x00, 0x00, 0x00
        /*0020*/ 	.byte	0x00, 0x00, 0x00, 0x00


//--------------------- .nv.info._Z24cp_async_pipeline_kernelILi3EEvPKfPfi --------------------------
	.section	.nv.info._Z24cp_async_pipeline_kernelILi3EEvPKfPfi,"",@"SHT_CUDA_INFO"
	.sectionflags	@""
	.align	4


	//----- nvinfo : EIATTR_CUDA_API_VERSION
	.align		4
        /*0000*/ 	.byte	0x04, 0x37
        /*0002*/ 	.short	(.L_13 - .L_12)
.L_12:
        /*0004*/ 	.word	0x00000082


	//----- nvinfo : EIATTR_KPARAM_INFO
	.align		4
.L_13:
        /*0008*/ 	.byte	0x04, 0x17
        /*000a*/ 	.short	(.L_15 - .L_14)
.L_14:
        /*000c*/ 	.word	0x00000000
        /*0010*/ 	.short	0x0002
        /*0012*/ 	.short	0x0010
        /*0014*/ 	.byte	0x00, 0xf0, 0x11, 0x00


	//----- nvinfo : EIATTR_KPARAM_INFO
	.align		4
.L_15:
        /*0018*/ 	.byte	0x04, 0x17
        /*001a*/ 	.short	(.L_17 - .L_16)
.L_16:
        /*001c*/ 	.word	0x00000000
        /*0020*/ 	.short	0x0001
        /*0022*/ 	.short	0x0008
        /*0024*/ 	.byte	0x00, 0xf5, 0x21, 0x00


	//----- nvinfo : EIATTR_KPARAM_INFO
	.align		4
.L_17:
        /*0028*/ 	.byte	0x04, 0x17
        /*002a*/ 	.short	(.L_19 - .L_18)
.L_18:
        /*002c*/ 	.word	0x00000000
        /*0030*/ 	.short	0x0000
        /*0032*/ 	.short	0x0000
        /*0034*/ 	.byte	0x00, 0xf5, 0x21, 0x00


	//----- nvinfo : EIATTR_SPARSE_MMA_MASK
	.align		4
.L_19:
        /*0038*/ 	.byte	0x03, 0x50
        /*003a*/ 	.short	0x0000


	//----- nvinfo : EIATTR_MAXREG_COUNT
	.align		4
        /*003c*/ 	.byte	0x03, 0x1b
        /*003e*/ 	.short	0x00ff


	//----- nvinfo : EIATTR_MERCURY_ISA_VERSION
	.align		4
        /*0040*/ 	.byte	0x03, 0x5f
        /*0042*/ 	.short	0x0101


	//----- nvinfo : EIATTR_VRC_CTA_INIT_COUNT
	.align		4
        /*0044*/ 	.byte	0x02, 0x4a
	.zero		1
	.zero		1


	//----- nvinfo : EIATTR_EXIT_INSTR_OFFSETS
	.align		4
        /*0048*/ 	.byte	0x04, 0x1c
        /*004a*/ 	.short	(.L_21 - .L_20)


	//   ....[0]....
.L_20:
        /*004c*/ 	.word	0x00000ed0


	//----- nvinfo : EIATTR_CBANK_PARAM_SIZE
	.align		4
.L_21:
        /*0050*/ 	.byte	0x03, 0x19
        /*0052*/ 	.short	0x0014


	//----- nvinfo : EIATTR_PARAM_CBANK
	.align		4
        /*0054*/ 	.byte	0x04, 0x0a
        /*0056*/ 	.short	(.L_23 - .L_22)
	.align		4
.L_22:
        /*0058*/ 	.word	index@(.nv.constant0._Z24cp_async_pipeline_kernelILi3EEvPKfPfi)
        /*005c*/ 	.short	0x0380
        /*005e*/ 	.short	0x0014


	//----- nvinfo : EIATTR_SW_WAR
	.align		4
.L_23:
        /*0060*/ 	.byte	0x04, 0x36
        /*0062*/ 	.short	(.L_25 - .L_24)
.L_24:
        /*0064*/ 	.word	0x00000008
.L_25:


//--------------------- .nv.info._Z24cp_async_pipeline_kernelILi2EEvPKfPfi --------------------------
	.section	.nv.info._Z24cp_async_pipeline_kernelILi2EEvPKfPfi,"",@"SHT_CUDA_INFO"
	.sectionflags	@""
	.align	4


	//----- nvinfo : EIATTR_CUDA_API_VERSION
	.align		4
        /*0000*/ 	.byte	0x04, 0x37
        /*0002*/ 	.short	(.L_27 - .L_26)
.L_26:
        /*0004*/ 	.word	0x00000082


	//----- nvinfo : EIATTR_KPARAM_INFO
	.align		4
.L_27:
        /*0008*/ 	.byte	0x04, 0x17
        /*000a*/ 	.short	(.L_29 - .L_28)
.L_28:
        /*000c*/ 	.word	0x00000000
        /*0010*/ 	.short	0x0002
        /*0012*/ 	.short	0x0010
        /*0014*/ 	.byte	0x00, 0xf0, 0x11, 0x00


	//----- nvinfo : EIATTR_KPARAM_INFO
	.align		4
.L_29:
        /*0018*/ 	.byte	0x04, 0x17
        /*001a*/ 	.short	(.L_31 - .L_30)
.L_30:
        /*001c*/ 	.word	0x00000000
        /*0020*/ 	.short	0x0001
        /*0022*/ 	.short	0x0008
        /*0024*/ 	.byte	0x00, 0xf5, 0x21, 0x00


	//----- nvinfo : EIATTR_KPARAM_INFO
	.align		4
.L_31:
        /*0028*/ 	.byte	0x04, 0x17
        /*002a*/ 	.short	(.L_33 - .L_32)
.L_32:
        /*002c*/ 	.word	0x00000000
        /*0030*/ 	.short	0x0000
        /*0032*/ 	.short	0x0000
        /*0034*/ 	.byte	0x00, 0xf5, 0x21, 0x00


	//----- nvinfo : EIATTR_SPARSE_MMA_MASK
	.align		4
.L_33:
        /*0038*/ 	.byte	0x03, 0x50
        /*003a*/ 	.short	0x0000


	//----- nvinfo : EIATTR_MAXREG_COUNT
	.align		4
        /*003c*/ 	.byte	0x03, 0x1b
        /*003e*/ 	.short	0x00ff


	//----- nvinfo : EIATTR_MERCURY_ISA_VERSION
	.align		4
        /*0040*/ 	.byte	0x03, 0x5f
        /*0042*/ 	.short	0x0101


	//----- nvinfo : EIATTR_VRC_CTA_INIT_COUNT
	.align		4
        /*0044*/ 	.byte	0x02, 0x4a
	.zero		1
	.zero		1


	//----- nvinfo : EIATTR_EXIT_INSTR_OFFSETS
	.align		4
        /*0048*/ 	.byte	0x04, 0x1c
        /*004a*/ 	.short	(.L_35 - .L_34)


	//   ....[0]....
.L_34:
        /*004c*/ 	.word	0x00000dc0


	//----- nvinfo : EIATTR_CBANK_PARAM_SIZE
	.align		4
.L_35:
        /*0050*/ 	.byte	0x03, 0x19
        /*0052*/ 	.short	0x0014


	//----- nvinfo : EIATTR_PARAM_CBANK
	.align		4
        /*0054*/ 	.byte	0x04, 0x0a
        /*0056*/ 	.short	(.L_37 - .L_36)
	.align		4
.L_36:
        /*0058*/ 	.word	index@(.nv.constant0._Z24cp_async_pipeline_kernelILi2EEvPKfPfi)
        /*005c*/ 	.short	0x0380
        /*005e*/ 	.short	0x0014


	//----- nvinfo : EIATTR_SW_WAR
	.align		4
.L_37:
        /*0060*/ 	.byte	0x04, 0x36
        /*0062*/ 	.short	(.L_39 - .L_38)
.L_38:
        /*0064*/ 	.word	0x00000008
.L_39:


//--------------------- .nv.callgraph             --------------------------
	.section	.nv.callgraph,"",@"SHT_CUDA_CALLGRAPH"
	.align	4
	.sectionentsize	8
	.align		4
        /*0000*/ 	.word	0x00000000
	.align		4
        /*0004*/ 	.word	0xffffffff
	.align		4
        /*0008*/ 	.word	0x00000000
	.align		4
        /*000c*/ 	.word	0xfffffffe
	.align		4
        /*0010*/ 	.word	0x00000000
	.align		4
        /*0014*/ 	.word	0xfffffffd
	.align		4
        /*0018*/ 	.word	0x00000000
	.align		4
        /*001c*/ 	.word	0xfffffffc


//--------------------- .text._Z24cp_async_pipeline_kernelILi3EEvPKfPfi --------------------------
	.section	.text._Z24cp_async_pipeline_kernelILi3EEvPKfPfi,"ax",@progbits
	.align	128
        .global         _Z24cp_async_pipeline_kernelILi3EEvPKfPfi
        .type           _Z24cp_async_pipeline_kernelILi3EEvPKfPfi,@function
        .size           _Z24cp_async_pipeline_kernelILi3EEvPKfPfi,(.L_x_40 - _Z24cp_async_pipeline_kernelILi3EEvPKfPfi)
        .other          _Z24cp_async_pipeline_kernelILi3EEvPKfPfi,@"STO_CUDA_ENTRY STV_DEFAULT"
_Z24cp_async_pipeline_kernelILi3EEvPKfPfi:
.text._Z24cp_async_pipeline_kernelILi3EEvPKfPfi:
[----:B------:R-:W-:Y:S08]  /*0000*/  LDC R1, c[0x0][0x37c] ;  /* 0x0000df00ff017b82 */ /* 0x000ff00000000800 */
[----:B------:R-:W1:Y:S01]  /*0010*/  LDC R5, c[0x0][0x390] ;  /* 0x0000e400ff057b82 */ /* 0x000e620000000800 */
[----:B------:R-:W2:Y:S01]  /*0020*/  S2R R0, SR_TID.X ;  /* 0x0000000000007919 */ /* 0x000ea20000002100 */
[----:B------:R-:W3:Y:S01]  /*0030*/  LDCU.64 UR8, c[0x0][0x358] ;  /* 0x00006b00ff0877ac */ /* 0x000ee20008000a00 */
[----:B------:R-:W-:-:S05]  /*0040*/  HFMA2 R4, -RZ, RZ, 0, 0 ;  /* 0x00000000ff047431 */ /* 0x000fca00000001ff */
[----:B------:R-:W4:Y:S01]  /*0050*/  S2UR UR4, SR_CTAID.X ;  /* 0x00000000000479c3 */ /* 0x000f220000002500 */
[----:B-1----:R-:W-:Y:S01]  /*0060*/  ISETP.GE.AND P1, PT, R5, 0x1, PT ;  /* 0x000000010500780c */ /* 0x002fe20003f26270 */
[----:B----4-:R-:W-:-:S12]  /*0070*/  USHF.L.U32 UR4, UR4, 0x5, URZ ;  /* 0x0000000504047899 */ /* 0x010fd800080006ff */
[----:B--23--:R-:W-:Y:S05]  /*0080*/  @!P1 BRA `(.L_x_0) ;  /* 0x0000000400249947 */ /* 0x00cfea0003800000 */
[----:B------:R-:W1:Y:S01]  /*0090*/  S2UR UR6, SR_CgaCtaId ;  /* 0x00000000000679c3 */ /* 0x000e620000008800 */
[C---:B------:R-:W-:Y:S01]  /*00a0*/  VIMNMX R6, PT, PT, R5.reuse, 0x3, PT ;  /* 0x0000000305067848 */ /* 0x040fe20003fe0100 */
[----:B------:R-:W-:Y:S01]  /*00b0*/  UMOV UR5, 0x400 ;  /* 0x0000040000057882 */ /* 0x000fe20000000000 */
[----:B------:R-:W-:-:S03]  /*00c0*/  IMAD R7, R5, UR4, R0 ;  /* 0x0000000405077c24 */ /* 0x000fc6000f8e0200 */
[----:B------:R-:W-:Y:S02]  /*00d0*/  IMAD.MOV R9, RZ, RZ, -R6 ;  /* 0x000000ffff097224 */ /* 0x000fe400078e0a06 */
[----:B------:R-:W2:Y:S03]  /*00e0*/  LDC.64 R2, c[0x0][0x380] ;  /* 0x0000e000ff027b82 */ /* 0x000ea60000000a00 */
[----:B------:R-:W-:Y:S01]  /*00f0*/  ISETP.GE.AND P0, PT, R9, RZ, PT ;  /* 0x000000ff0900720c */ /* 0x000fe20003f06270 */
[----:B-1----:R-:W-:-:S06]  /*0100*/  ULEA UR5, UR6, UR5, 0x18 ;  /* 0x0000000506057291 */ /* 0x002fcc000f8ec0ff */
[----:B------:R-:W-:-:S06]  /*0110*/  LEA R8, R0, UR5, 0x2 ;  /* 0x0000000500087c11 */ /* 0x000fcc000f8e10ff */
[----:B------:R-:W-:Y:S05]  /*0120*/  @P0 BRA `(.L_x_1) ;  /* 0x0000000000cc0947 */ /* 0x000fea0003800000 */
[----:B------:R-:W-:Y:S02]  /*0130*/  IADD3 R10, PT, PT, -R9, RZ, RZ ;  /* 0x000000ff090a7210 */ /* 0x000fe40007ffe1ff */
[----:B------:R-:W-:Y:S02]  /*0140*/  PLOP3.LUT P0, PT, PT, PT, PT, 0x80, 0x8 ;  /* 0x000000000008781c */ /* 0x000fe40003f0f070 */
[----:B------:R-:W-:-:S13]  /*0150*/  ISETP.GT.AND P2, PT, R10, 0x3, PT ;  /* 0x000000030a00780c */ /* 0x000fda0003f44270 */
[----:B------:R-:W-:Y:S05]  /*0160*/  @!P2 BRA `(.L_x_2) ;  /* 0x000000000068a947 */ /* 0x000fea0003800000 */
[----:B------:R-:W1:Y:S01]  /*0170*/  LDC.64 R10, c[0x0][0x380] ;  /* 0x0000e000ff0a7b82 */ /* 0x000e620000000a00 */
[----:B------:R-:W-:-:S13]  /*0180*/  PLOP3.LUT P0, PT, PT, PT, PT, 0x8, 0x80 ;  /* 0x000000000080781c */ /* 0x000fda0003f0e170 */
.L_x_3:
[----:B------:R-:W-:Y:S01]  /*0190*/  IADD3 R9, PT, PT, R9, 0x4, RZ ;  /* 0x0000000409097810 */ /* 0x000fe20007ffe0ff */
[C---:B------:R-:W-:Y:S01]  /*01a0*/  VIADD R15, R7.reuse, 0x20 ;  /* 0x00000020070f7836 */ /* 0x040fe20000000000 */
[C---:B------:R-:W-:Y:S01]  /*01b0*/  IADD3 R17, PT, PT, R7.reuse, 0x40, RZ ;  /* 0x0000004007117810 */ /* 0x040fe20007ffe0ff */
[----:B-1----:R-:W-:Y:S01]  /*01c0*/  IMAD.WIDE R12, R7, 0x4, R10 ;  /* 0x00000004070c7825 */ /* 0x002fe200078e020a */
[----:B------:R-:W-:-:S03]  /*01d0*/  ISETP.GE.AND P2, PT, R9, -0x3, PT ;  /* 0xfffffffd0900780c */ /* 0x000fc60003f46270 */
[----:B------:R-:W-:Y:S01]  /*01e0*/  VIADD R19, R7, 0x60 ;  /* 0x0000006007137836 */ /* 0x000fe20000000000 */
[----:B------:R-:W-:Y:S01]  /*01f0*/  @!PT LDS RZ, [RZ] ;  /* 0x00000000fffff984 */ /* 0x000fe20000000800 */
[----:B------:R-:W-:Y:S01]  /*0200*/  @!PT LDS RZ, [RZ] ;  /* 0x00000000fffff984 */ /* 0x000fe20000000800 */
[----:B------:R-:W-:Y:S01]  /*0210*/  @!PT LDS RZ, [RZ] ;  /* 0x00000000fffff984 */ /* 0x000fe20000000800 */
[----:B------:R-:W-:Y:S01]  /*0220*/  LDGSTS.E [R8], desc[UR8][R12.64] ;  /* 0x000000000c087fae */ /* 0x000fe2000b9a1008 */
[----:B------:R-:W-:-:S03]  /*0230*/  IMAD.WIDE R14, R15, 0x4, R10 ;  /* 0x000000040f0e7825 */ /* 0x000fc600078e020a */
[----:B------:R-:W0:Y:S01]  /*0240*/  LDGDEPBAR ;  /* 0x00000000000079af */ /* 0x000e220000000000 */
[----:B------:R-:W-:-:S03]  /*0250*/  IMAD.WIDE R16, R17, 0x4, R10 ;  /* 0x0000000411107825 */ /* 0x000fc600078e020a */
[----:B------:R-:W-:Y:S01]  /*0260*/  LDGSTS.E [R8+0x80], desc[UR8][R14.64] ;  /* 0x000800000e087fae */ /* 0x000fe2000b9a1008 */
[----:B------:R-:W-:-:S03]  /*0270*/  IMAD.WIDE R18, R19, 0x4, R10 ;  /* 0x0000000413127825 */ /* 0x000fc600078e020a */
[----:B------:R-:W0:Y:S01]  /*0280*/  LDGDEPBAR ;  /* 0x00000000000079af */ /* 0x000e220000000000 */
[----:B------:R-:W-:-:S03]  /*0290*/  VIADD R7, R7, 0x80 ;  /* 0x0000008007077836 */ /* 0x000fc60000000000 */
[----:B------:R-:W-:Y:S04]  /*02a0*/  LDGSTS.E [R8+0x100], desc[UR8][R16.64] ;  /* 0x0010000010087fae */ /* 0x000fe8000b9a1008 */
[----:B------:R-:W0:Y:S04]  /*02b0*/  LDGDEPBAR ;  /* 0x00000000000079af */ /* 0x000e280000000000 */
[----:B------:R1:W-:Y:S04]  /*02c0*/  LDGSTS.E [R8+0x180], desc[UR8][R18.64] ;  /* 0x0018000012087fae */ /* 0x0003e8000b9a1008 */
[----:B------:R-:W0:Y:S01]  /*02d0*/  LDGDEPBAR ;  /* 0x00000000000079af */ /* 0x000e220000000000 */
[----:B-1----:R-:W-:Y:S01]  /*02e0*/  IADD3 R8, PT, PT, R8, 0x200, RZ ;  /* 0x0000020008087810 */ /* 0x002fe20007ffe0ff */
[----:B------:R-:W-:Y:S06]  /*02f0*/  @!P2 BRA `(.L_x_3) ;  /* 0xfffffffc00a4a947 */ /* 0x000fec000383ffff */
[----:B------:R-:W-:-:S07]  /*0300*/  IMAD.MOV.U32 R4, RZ, RZ, R6 ;  /* 0x000000ffff047224 */ /* 0x000fce00078e0006 */
.L_x_2:
[----:B------:R-:W-:-:S04]  /*0310*/  IADD3 R10, PT, PT, -R9, RZ, RZ ;  /* 0x000000ff090a7210 */ /* 0x000fc80007ffe1ff */
[----:B------:R-:W-:-:S13]  /*0320*/  ISETP.GT.AND P2, PT, R10, 0x1, PT ;  /* 0x000000010a00780c */ /* 0x000fda0003f44270 */
[----:B------:R-:W-:Y:S05]  /*0330*/  @!P2 BRA `(.L_x_4) ;  /* 0x000000000040a947 */ /* 0x000fea0003800000 */
[----:B------:R-:W1:Y:S01]  /*0340*/  LDC.64 R12, c[0x0][0x380] ;  /* 0x0000e000ff0c7b82 */ /* 0x000e620000000a00 */
[----:B------:R-:W-:Y:S01]  /*0350*/  VIADD R15, R7, 0x20 ;  /* 0x00000020070f7836 */ /* 0x000fe20000000000 */
[----:B------:R-:W-:Y:S01]  /*0360*/  PLOP3.LUT P0, PT, PT, PT, PT, 0x8, 0x80 ;  /* 0x000000000080781c */ /* 0x000fe20003f0e170 */
[----:B------:R-:W-:Y:S01]  /*0370*/  IMAD.MOV.U32 R4, RZ, RZ, R6 ;  /* 0x000000ffff047224 */ /* 0x000fe200078e0006 */
[----:B------:R-:W-:Y:S01]  /*0380*/  IADD3 R9, PT, PT, R9, 0x2, RZ ;  /* 0x0000000209097810 */ /* 0x000fe20007ffe0ff */
[C---:B-1----:R-:W-:Y:S01]  /*0390*/  IMAD.WIDE R10, R7.reuse, 0x4, R12 ;  /* 0x00000004070a7825 */ /* 0x042fe200078e020c */
[----:B------:R-:W-:-:S03]  /*03a0*/  IADD3 R7, PT, PT, R7, 0x40, RZ ;  /* 0x0000004007077810 */ /* 0x000fc60007ffe0ff */
[----:B------:R-:W-:Y:S01]  /*03b0*/  IMAD.WIDE R12, R15, 0x4, R12 ;  /* 0x000000040f0c7825 */ /* 0x000fe200078e020c */
[----:B------:R-:W-:Y:S01]  /*03c0*/  @!PT LDS RZ, [RZ] ;  /* 0x00000000fffff984 */ /* 0x000fe20000000800 */
[----:B------:R-:W-:Y:S01]  /*03d0*/  @!PT LDS RZ, [RZ] ;  /* 0x00000000fffff984 */ /* 0x000fe20000000800 */
[----:B------:R-:W-:Y:S01]  /*03e0*/  @!PT LDS RZ, [RZ] ;  /* 0x00000000fffff984 */ /* 0x000fe20000000800 */
[----:B------:R-:W-:Y:S04]  /*03f0*/  LDGSTS.E [R8], desc[UR8][R10.64] ;  /* 0x000000000a087fae */ /* 0x000fe8000b9a1008 */
[----:B------:R-:W0:Y:S04]  /*0400*/  LDGDEPBAR ;  /* 0x00000000000079af */ /* 0x000e280000000000 */
[----:B------:R1:W-:Y:S04]  /*0410*/  LDGSTS.E [R8+0x80], desc[UR8][R12.64] ;  /* 0x000800000c087fae */ /* 0x0003e8000b9a1008 */
[----:B------:R-:W0:Y:S01]  /*0420*/  LDGDEPBAR ;  /* 0x00000000000079af */ /* 0x000e220000000000 */
[----:B-1----:R-:W-:-:S07]  /*0430*/  VIADD R8, R8, 0x100 ;  /* 0x0000010008087836 */ /* 0x002fce0000000000 */
.L_x_4:
[----:B------:R-:W-:-:S13]  /*0440*/  ISETP.NE.OR P0, PT, R9, RZ, P0 ;  /* 0x000000ff0900720c */ /* 0x000fda0000705670 */
[----:B------:R-:W-:Y:S05]  /*0450*/  @!P0 BRA `(.L_x_0) ;  /* 0x0000000000308947 */ /* 0x000fea0003800000 */
.L_x_1:
[----:B------:R-:W-:Y:S01]  /*0460*/  IADD3 R9, PT, PT, R9, 0x1, RZ ;  /* 0x0000000109097810 */ /* 0x000fe20007ffe0ff */
[----:B--2---:R-:W-:-:S03]  /*0470*/  IMAD.WIDE R10, R7, 0x4, R2 ;  /* 0x00000004070a7825 */ /* 0x004fc600078e0202 */
[----:B------:R-:W-:Y:S01]  /*0480*/  ISETP.NE.AND P0, PT, R9, RZ, PT ;  /* 0x000000ff0900720c */ /* 0x000fe20003f05270 */
[----:B------:R-:W-:Y:S01]  /*0490*/  VIADD R7, R7, 0x20 ;  /* 0x0000002007077836 */ /* 0x000fe20000000000 */
[----:B------:R-:W-:Y:S01]  /*04a0*/  @!PT LDS RZ, [RZ] ;  /* 0x00000000fffff984 */ /* 0x000fe20000000800 */
[----:B------:R-:W-:Y:S01]  /*04b0*/  @!PT LDS RZ, [RZ] ;  /* 0x00000000fffff984 */ /* 0x000fe20000000800 */
[----:B------:R-:W-:Y:S01]  /*04c0*/  @!PT LDS RZ, [RZ] ;  /* 0x00000000fffff984 */ /* 0x000fe20000000800 */
[----:B------:R1:W-:Y:S04]  /*04d0*/  LDGSTS.E [R8], desc[UR8][R10.64] ;  /* 0x000000000a087fae */ /* 0x0003e8000b9a1008 */
[----:B------:R-:W0:Y:S01]  /*04e0*/  LDGDEPBAR ;  /* 0x00000000000079af */ /* 0x000e220000000000 */
[----:B-1----:R-:W-:-:S06]  /*04f0*/  IADD3 R8, PT, PT, R8, 0x80, RZ ;  /* 0x0000008008087810 */ /* 0x002fcc0007ffe0ff */
[----:B------:R-:W-:Y:S05]  /*0500*/  @P0 BRA `(.L_x_1) ;  /* 0xfffffffc00d40947 */ /* 0x000fea000383ffff */
[----:B------:R-:W-:-:S07]  /*0510*/  IMAD.MOV.U32 R4, RZ, RZ, R6 ;  /* 0x000000ffff047224 */ /* 0x000fce00078e0006 */
.L_x_0:
[----:B------:R-:W-:Y:S01]  /*0520*/  MOV R6, RZ ;  /* 0x000000ff00067202 */ /* 0x000fe20000000f00 */
[----:B------:R-:W-:Y:S06]  /*0530*/  @!P1 BRA `(.L_x_5) ;  /* 0x0000000800549947 */ /* 0x000fec0003800000 */
[----:B------:R-:W1:Y:S01]  /*0540*/  S2UR UR6, SR_CgaCtaId ;  /* 0x00000000000679c3 */ /* 0x000e620000008800 */
[----:B------:R-:W-:Y:S01]  /*0550*/  ISETP.GE.U32.AND P0, PT, R5, 0x4, PT ;  /* 0x000000040500780c */ /* 0x000fe20003f06070 */
[----:B------:R-:W-:Y:S01]  /*0560*/  UMOV UR5, 0x400 ;  /* 0x0000040000057882 */ /* 0x000fe20000000000 */
[----:B------:R-:W-:Y:S01]  /*0570*/  IMAD.SHL.U32 R11, R0, 0x4, RZ ;  /* 0x00000004000b7824 */ /* 0x000fe200078e00ff */
[----:B------:R-:W-:-:S04]  /*0580*/  DEPBAR.LE SB0, 0x2 ;  /* 0x000080800000791a */ /* 0x000fc80000000000 */
[C---:B------:R-:W-:Y:S02]  /*0590*/  IMAD R7, R5.reuse, UR4, R0 ;  /* 0x0000000405077c24 */ /* 0x040fe4000f8e0200 */
[----:B------:R-:W-:Y:S01]  /*05a0*/  HFMA2 R6, -RZ, RZ, 0, 0 ;  /* 0x00000000ff067431 */ /* 0x000fe200000001ff */
[----:B------:R-:W-:Y:S01]  /*05b0*/  LOP3.LUT R10, R5, 0x3, RZ, 0xc0, !PT ;  /* 0x00000003050a7812 */ /* 0x000fe200078ec0ff */
[----:B------:R-:W-:Y:S01]  /*05c0*/  IMAD.MOV.U32 R8, RZ, RZ, RZ ;  /* 0x000000ffff087224 */ /* 0x000fe200078e00ff */
[----:B-1----:R-:W-:-:S06]  /*05d0*/  ULEA UR5, UR6, UR5, 0x18 ;  /* 0x0000000506057291 */ /* 0x002fcc000f8ec0ff */
[----:B------:R-:W-:Y:S01]  /*05e0*/  IADD3 R9, PT, PT, R11, UR5, RZ ;  /* 0x000000050b097c10 */ /* 0x000fe2000fffe0ff */
[----:B------:R-:W-:Y:S06]  /*05f0*/  @!P0 BRA `(.L_x_6) ;  /* 0x00000004009c8947 */ /* 0x000fec0003800000 */
[----:B--2---:R-:W1:Y:S01]  /*0600*/  LDC.64 R2, c[0x0][0x380] ;  /* 0x0000e000ff027b82 */ /* 0x004e620000000a00 */
[----:B------:R-:W-:Y:S01]  /*0610*/  LOP3.LUT R8, R5, 0x7ffffffc, RZ, 0xc0, !PT ;  /* 0x7ffffffc05087812 */ /* 0x000fe200078ec0ff */
[----:B------:R-:W-:Y:S01]  /*0620*/  IMAD.MOV.U32 R6, RZ, RZ, RZ ;  /* 0x000000ffff067224 */ /* 0x000fe200078e00ff */
[----:B------:R-:W-:Y:S01]  /*0630*/  MOV R5, RZ ;  /* 0x000000ff00057202 */ /* 0x000fe20000000f00 */
[----:B------:R-:W2:Y:S06]  /*0640*/  LDCU UR6, c[0x0][0x390] ;  /* 0x00007200ff0677ac */ /* 0x000eac0008000800 */
.L_x_15:
[C---:B--23--:R-:W-:Y:S01]  /*0650*/  IMAD.HI.U32 R12, R5.reuse, -0x55555555, RZ ;  /* 0xaaaaaaab050c7827 */ /* 0x04cfe200078e00ff */
[----:B--2---:R-:W-:Y:S02]  /*0660*/  ISETP.GE.AND P1, PT, R4, UR6, PT ;  /* 0x0000000604007c0c */ /* 0x004fe4000bf26270 */
[C---:B------:R-:W-:Y:S01]  /*0670*/  IADD3 R14, PT, PT, R5.reuse, 0x2, RZ ;  /* 0x00000002050e7810 */ /* 0x040fe20007ffe0ff */
[C---:B------:R-:W-:Y:S01]  /*0680*/  VIADD R20, R5.reuse, 0x1 ;  /* 0x0000000105147836 */ /* 0x040fe20000000000 */
[----:B------:R-:W-:Y:S02]  /*0690*/  SHF.R.U32.HI R12, RZ, 0x1, R12 ;  /* 0x00000001ff0c7819 */ /* 0x000fe4000001160c */
[----:B------:R-:W-:Y:S01]  /*06a0*/  ISETP.GE.AND P0, PT, R14, UR6, PT ;  /* 0x000000060e007c0c */ /* 0x000fe2000bf06270 */
[C---:B------:R-:W-:Y:S01]  /*06b0*/  IMAD.HI.U32 R13, R20.reuse, -0x55555555, RZ ;  /* 0xaaaaaaab140d7827 */ /* 0x040fe200078e00ff */
[----:B------:R-:W-:Y:S02]  /*06c0*/  ISETP.GE.AND P2, PT, R20, UR6, PT ;  /* 0x0000000614007c0c */ /* 0x000fe4000bf46270 */
[----:B------:R-:W-:Y:S01]  /*06d0*/  IADD3 R16, PT, PT, R5, 0x3, RZ ;  /* 0x0000000305107810 */ /* 0x000fe20007ffe0ff */
[----:B------:R-:W-:Y:S01]  /*06e0*/  IMAD R12, R12, -0x3, R5 ;  /* 0xfffffffd0c0c7824 */ /* 0x000fe200078e0205 */
[----:B------:R-:W-:Y:S01]  /*06f0*/  SHF.R.U32.HI R13, RZ, 0x1, R13 ;  /* 0x00000001ff0d7819 */ /* 0x000fe2000001160d */
[----:B------:R-:W-:-:S04]  /*0700*/  IMAD.HI.U32 R19, R14, -0x55555555, RZ ;  /* 0xaaaaaaab0e137827 */ /* 0x000fc800078e00ff */
[----:B------:R-:W-:Y:S02]  /*0710*/  IMAD R12, R12, 0x80, R9 ;  /* 0x000000800c0c7824 */ /* 0x000fe400078e0209 */
[----:B------:R-:W-:-:S03]  /*0720*/  IMAD R20, R13, -0x3, R20 ;  /* 0xfffffffd0d147824 */ /* 0x000fc600078e0214 */
[----:B------:R2:W3:Y:S01]  /*0730*/  LDS R15, [R12] ;  /* 0x000000000c0f7984 */ /* 0x0004e20000000800 */
[----:B------:R-:W-:Y:S05]  /*0740*/  @P1 BRA `(.L_x_7) ;  /* 0x0000000000301947 */ /* 0x000fea0003800000 */
[----:B--2---:R-:W-:-:S04]  /*0750*/  IMAD.HI R12, R4, 0x55555556, RZ ;  /* 0x55555556040c7827 */ /* 0x004fc800078e02ff */
[----:B------:R-:W-:Y:S01]  /*0760*/  IMAD R17, R4, 0x20, R7 ;  /* 0x0000002004117824 */ /* 0x000fe200078e0207 */
[----:B------:R-:W-:-:S05]  /*0770*/  LEA.HI R13, R12, R12, RZ, 0x1 ;  /* 0x0000000c0c0d7211 */ /* 0x000fca00078f08ff */
[----:B------:R-:W-:Y:S02]  /*0780*/  IMAD R18, R13, -0x3, R4 ;  /* 0xfffffffd0d127824 */ /* 0x000fe400078e0204 */
[----:B-1----:R-:W-:-:S03]  /*0790*/  IMAD.WIDE R12, R17, 0x4, R2 ;  /* 0x00000004110c7825 */ /* 0x002fc600078e0202 */
[----:B------:R-:W-:Y:S01]  /*07a0*/  LEA R17, R18, R9, 0x7 ;  /* 0x0000000912117211 */ /* 0x000fe200078e38ff */
[----:B------:R-:W-:-:S04]  /*07b0*/  VIADD R4, R4, 0x1 ;  /* 0x0000000104047836 */ /* 0x000fc80000000000 */
[----:B------:R-:W-:Y:S01]  /*07c0*/  @!PT LDS RZ, [RZ] ;  /* 0x00000000fffff984 */ /* 0x000fe20000000800 */
[----:B------:R-:W-:Y:S01]  /*07d0*/  @!PT LDS RZ, [RZ] ;  /* 0x00000000fffff984 */ /* 0x000fe20000000800 */
[----:B------:R-:W-:Y:S01]  /*07e0*/  @!PT LDS RZ, [RZ] ;  /* 0x00000000fffff984 */ /* 0x000fe20000000800 */
[----:B------:R4:W-:Y:S04]  /*07f0*/  LDGSTS.E [R17], desc[UR8][R12.64] ;  /* 0x000000000c117fae */ /* 0x0009e8000b9a1008 */
[----:B------:R-:W0:Y:S02]  /*0800*/  LDGDEPBAR ;  /* 0x00000000000079af */ /* 0x000e240000000000 */
.L_x_7:
[----:B------:R-:W-:Y:S05]  /*0810*/  @P2 BRA `(.L_x_8) ;  /* 0x0000000000042947 */ /* 0x000fea0003800000 */
[----:B------:R-:W-:-:S04]  /*0820*/  DEPBAR.LE SB0, 0x2 ;  /* 0x000080800000791a */ /* 0x000fc80000000000 */
.L_x_8:
[----:B------:R-:W-:Y:S01]  /*0830*/  SHF.R.U32.HI R19, RZ, 0x1, R19 ;  /* 0x00000001ff137819 */ /* 0x000fe20000011613 */
[----:B--2-4-:R-:W-:Y:S01]  /*0840*/  IMAD.HI.U32 R12, R16, -0x55555555, RZ ;  /* 0xaaaaaaab100c7827 */ /* 0x014fe200078e00ff */
[----:B------:R-:W-:Y:S02]  /*0850*/  LEA R20, R20, R9, 0x7 ;  /* 0x0000000914147211 */ /* 0x000fe400078e38ff */
[----:B------:R-:W-:Y:S01]  /*0860*/  ISETP.GE.AND P1, PT, R4, UR6, PT ;  /* 0x0000000604007c0c */ /* 0x000fe2000bf26270 */
[----:B------:R-:W-:Y:S01]  /*0870*/  IMAD R18, R19, -0x3, R14 ;  /* 0xfffffffd13127824 */ /* 0x000fe200078e020e */
[----:B------:R-:W-:Y:S01]  /*0880*/  SHF.R.U32.HI R17, RZ, 0x1, R12 ;  /* 0x00000001ff117819 */ /* 0x000fe2000001160c */
[----:B------:R2:W4:Y:S10]  /*0890*/  LDS R14, [R20] ;  /* 0x00000000140e7984 */ /* 0x0005340000000800 */
[----:B--2---:R-:W-:Y:S05]  /*08a0*/  @P1 BRA `(.L_x_9) ;  /* 0x0000000000301947 */ /* 0x004fea0003800000 */
[----:B------:R-:W-:-:S04]  /*08b0*/  IMAD.HI R12, R4, 0x55555556, RZ ;  /* 0x55555556040c7827 */ /* 0x000fc800078e02ff */
        /* <DEDUP_REMOVED lines=11> */
.L_x_9:
[----:B------:R-:W-:Y:S05]  /*0970*/  @P0 BRA `(.L_x_10) ;  /* 0x0000000000040947 */ /* 0x000fea0003800000 */
[----:B------:R-:W-:-:S04]  /*0980*/  DEPBAR.LE SB0, 0x2 ;  /* 0x000080800000791a */ /* 0x000fc80000000000 */
.L_x_10:
[----:B------:R-:W-:Y:S02]  /*0990*/  LEA R18, R18, R9, 0x7 ;  /* 0x0000000912127211 */ /* 0x000fe400078e38ff */
[----:B------:R-:W-:Y:S02]  /*09a0*/  ISETP.GE.AND P1, PT, R4, UR6, PT ;  /* 0x0000000604007c0c */ /* 0x000fe4000bf26270 */
[----:B------:R-:W-:Y:S01]  /*09b0*/  ISETP.GE.AND P0, PT, R16, UR6, PT ;  /* 0x0000000610007c0c */ /* 0x000fe2000bf06270 */
[----:B------:R-:W-:Y:S01]  /*09c0*/  IMAD R16, R17, -0x3, R16 ;  /* 0xfffffffd11107824 */ /* 0x000fe200078e0210 */
[----:B------:R-:W5:Y:S03]  /*09d0*/  LDS R18, [R18] ;  /* 0x0000000012127984 */ /* 0x000f660000000800 */
[----:B------:R-:W-:-:S06]  /*09e0*/  IMAD R16, R16, 0x80, R9 ;  /* 0x0000008010107824 */ /* 0x000fcc00078e0209 */
[----:B------:R-:W-:Y:S05]  /*09f0*/  @P1 BRA `(.L_x_11) ;  /* 0x0000000000301947 */ /* 0x000fea0003800000 */
[C---:B--2---:R-:W-:Y:S01]  /*0a00*/  IMAD.HI R12, R4.reuse, 0x55555556, RZ ;  /* 0x55555556040c7827 */ /* 0x044fe200078e02ff */
[----:B------:R-:W-:-:S04]  /*0a10*/  LEA R17, R4, R7, 0x5 ;  /* 0x0000000704117211 */ /* 0x000fc800078e28ff */
[----:B------:R-:W-:-:S05]  /*0a20*/  LEA.HI R13, R12, R12, RZ, 0x1 ;  /* 0x0000000c0c0d7211 */ /* 0x000fca00078f08ff */
[----:B------:R-:W-:Y:S01]  /*0a30*/  IMAD R20, R13, -0x3, R4 ;  /* 0xfffffffd0d147824 */ /* 0x000fe200078e0204 */
[----:B------:R-:W-:Y:S01]  /*0a40*/  IADD3 R4, PT, PT, R4, 0x1, RZ ;  /* 0x0000000104047810 */ /* 0x000fe20007ffe0ff */
[----:B-1----:R-:W-:-:S04]  /*0a50*/  IMAD.WIDE R12, R17, 0x4, R2 ;  /* 0x00000004110c7825 */ /* 0x002fc800078e0202 */
[----:B------:R-:W-:-:S05]  /*0a60*/  IMAD R17, R20, 0x80, R9 ;  /* 0x0000008014117824 */ /* 0x000fca00078e0209 */
[----:B------:R-:W-:Y:S01]  /*0a70*/  @!PT LDS RZ, [RZ] ;  /* 0x00000000fffff984 */ /* 0x000fe20000000800 */
[----:B------:R-:W-:Y:S01]  /*0a80*/  @!PT LDS RZ, [RZ] ;  /* 0x00000000fffff984 */ /* 0x000fe20000000800 */
[----:B------:R-:W-:Y:S01]  /*0a90*/  @!PT LDS RZ, [RZ] ;  /* 0x00000000fffff984 */ /* 0x000fe20000000800 */
[----:B------:R1:W-:Y:S04]  /*0aa0*/  LDGSTS.E [R17], desc[UR8][R12.64] ;  /* 0x000000000c117fae */ /* 0x0003e8000b9a1008 */
[----:B------:R-:W0:Y:S02]  /*0ab0*/  LDGDEPBAR ;  /* 0x00000000000079af */ /* 0x000e240000000000 */
.L_x_11:
[----:B------:R-:W-:Y:S05]  /*0ac0*/  @P0 BRA `(.L_x_12) ;  /* 0x0000000000040947 */ /* 0x000fea0003800000 */
[----:B------:R-:W-:-:S04]  /*0ad0*/  DEPBAR.LE SB0, 0x2 ;  /* 0x000080800000791a */ /* 0x000fc80000000000 */
.L_x_12:
[----:B------:R-:W1:Y:S01]  /*0ae0*/  LDS R16, [R16] ;  /* 0x0000000010107984 */ /* 0x000e620000000800 */
[----:B------:R-:W-:Y:S01]  /*0af0*/  ISETP.GE.AND P1, PT, R4, UR6, PT ;  /* 0x0000000604007c0c */ /* 0x000fe2000bf26270 */
[----:B---3--:R-:W-:Y:S01]  /*0b00*/  FFMA R15, R6, 1.0001000165939331055, R15 ;  /* 0x3f800347060f7823 */ /* 0x008fe2000000000f */
[----:B------:R-:W-:-:S03]  /*0b10*/  VIADD R5, R5, 0x4 ;  /* 0x0000000405057836 */ /* 0x000fc60000000000 */
[----:B----4-:R-:W-:Y:S02]  /*0b20*/  FFMA R15, R15, 1.0001000165939331055, R14 ;  /* 0x3f8003470f0f7823 */ /* 0x010fe4000000000e */
[----:B------:R-:W-:Y:S02]  /*0b30*/  ISETP.GE.AND P0, PT, R5, UR6, PT ;  /* 0x0000000605007c0c */ /* 0x000fe4000bf06270 */
[----:B-----5:R-:W-:-:S04]  /*0b40*/  FFMA R15, R15, 1.0001000165939331055, R18 ;  /* 0x3f8003470f0f7823 */ /* 0x020fc80000000012 */
[----:B------:R-:W-:Y:S07]  /*0b50*/  @P1 BRA `(.L_x_13) ;  /* 0x0000000000301947 */ /* 0x000fee0003800000 */
[C---:B------:R-:W-:Y:S01]  /*0b60*/  IMAD.HI R6, R4.reuse, 0x55555556, RZ ;  /* 0x5555555604067827 */ /* 0x040fe200078e02ff */
[----:B-1----:R-:W-:-:S04]  /*0b70*/  LEA R17, R4, R7, 0x5 ;  /* 0x0000000704117211 */ /* 0x002fc800078e28ff */
[----:B--2---:R-:W-:-:S05]  /*0b80*/  LEA.HI R13, R6, R6, RZ, 0x1 ;  /* 0x00000006060d7211 */ /* 0x004fca00078f08ff */
[----:B------:R-:W-:Y:S01]  /*0b90*/  IMAD R6, R13, -0x3, R4 ;  /* 0xfffffffd0d067824 */ /* 0x000fe200078e0204 */
[----:B------:R-:W-:Y:S01]  /*0ba0*/  IADD3 R4, PT, PT, R4, 0x1, RZ ;  /* 0x0000000104047810 */ /* 0x000fe20007ffe0ff */
[----:B------:R-:W-:-:S04]  /*0bb0*/  IMAD.WIDE R12, R17, 0x4, R2 ;  /* 0x00000004110c7825 */ /* 0x000fc800078e0202 */
[----:B------:R-:W-:-:S05]  /*0bc0*/  IMAD R17, R6, 0x80, R9 ;  /* 0x0000008006117824 */ /* 0x000fca00078e0209 */
[----:B------:R-:W-:Y:S01]  /*0bd0*/  @!PT LDS RZ, [RZ] ;  /* 0x00000000fffff984 */ /* 0x000fe20000000800 */
[----:B------:R-:W-:Y:S01]  /*0be0*/  @!PT LDS RZ, [RZ] ;  /* 0x00000000fffff984 */ /* 0x000fe20000000800 */
[----:B------:R-:W-:Y:S01]  /*0bf0*/  @!PT LDS RZ, [RZ] ;  /* 0x00000000fffff984 */ /* 0x000fe20000000800 */
[----:B------:R3:W-:Y:S04]  /*0c00*/  LDGSTS.E [R17], desc[UR8][R12.64] ;  /* 0x000000000c117fae */ /* 0x0007e8000b9a1008 */
[----:B------:R-:W0:Y:S02]  /*0c10*/  LDGDEPBAR ;  /* 0x00000000000079af */ /* 0x000e240000000000 */
.L_x_13:
[----:B-1----:R-:W-:Y:S01]  /*0c20*/  FFMA R6, R15, 1.0001000165939331055, R16 ;  /* 0x3f8003470f067823 */ /* 0x002fe20000000010 */
[----:B------:R-:W-:Y:S06]  /*0c30*/  @P0 BRA `(.L_x_14) ;  /* 0x0000000000040947 */ /* 0x000fec0003800000 */
[----:B------:R-:W-:-:S04]  /*0c40*/  DEPBAR.LE SB0, 0x2 ;  /* 0x000080800000791a */ /* 0x000fc80000000000 */
.L_x_14:
[----:B------:R-:W-:-:S13]  /*0c50*/  ISETP.NE.AND P0, PT, R5, R8, PT ;  /* 0x000000080500720c */ /* 0x000fda0003f05270 */
[----:B------:R-:W-:Y:S05]  /*0c60*/  @P0 BRA `(.L_x_15) ;  /* 0xfffffff800780947 */ /* 0x000fea000383ffff */
.L_x_6:
[----:B------:R-:W-:-:S13]  /*0c70*/  ISETP.NE.AND P0, PT, R10, RZ, PT ;  /* 0x000000ff0a00720c */ /* 0x000fda0003f05270 */
[----:B------:R-:W-:Y:S05]  /*0c80*/  @!P0 BRA `(.L_x_5) ;  /* 0x0000000000808947 */ /* 0x000fea0003800000 */
[----:B--2---:R-:W1:Y:S01]  /*0c90*/  LDC.64 R2, c[0x0][0x380] ;  /* 0x0000e000ff027b82 */ /* 0x004e620000000a00 */
[----:B------:R-:W-:Y:S01]  /*0ca0*/  IMAD R11, R8, 0x80, R11 ;  /* 0x00000080080b7824 */ /* 0x000fe200078e020b */
[----:B---3--:R-:W-:Y:S01]  /*0cb0*/  IADD3 R12, PT, PT, -R10, RZ, RZ ;  /* 0x000000ff0a0c7210 */ /* 0x008fe20007ffe1ff */
[----:B------:R-:W2:Y:S02]  /*0cc0*/  LDCU UR6, c[0x0][0x390] ;  /* 0x00007200ff0677ac */ /* 0x000ea40008000800 */
[----:B------:R-:W-:-:S07]  /*0cd0*/  VIADD R5, R11, UR5 ;  /* 0x000000050b057c36 */ /* 0x000fce0008000000 */
.L_x_18:
[----:B--2-4-:R-:W-:Y:S01]  /*0ce0*/  IMAD.HI.U32 R10, R8, -0x55555555, RZ ;  /* 0xaaaaaaab080a7827 */ /* 0x014fe200078e00ff */
[----:B--2---:R-:W-:Y:S02]  /*0cf0*/  ISETP.GE.AND P2, PT, R4, UR6, PT ;  /* 0x0000000604007c0c */ /* 0x004fe4000bf46270 */
[----:B------:R-:W-:Y:S01]  /*0d00*/  IADD3 R12, PT, PT, R12, 0x1, RZ ;  /* 0x000000010c0c7810 */ /* 0x000fe20007ffe0ff */
[----:B------:R-:W-:Y:S01]  /*0d10*/  VIADD R8, R8, 0x1 ;  /* 0x0000000108087836 */ /* 0x000fe20000000000 */
[----:B------:R-:W-:Y:S02]  /*0d20*/  SHF.R.U32.HI R10, RZ, 0x1, R10 ;  /* 0x00000001ff0a7819 */ /* 0x000fe4000001160a */
[----:B------:R-:W-:Y:S02]  /*0d30*/  ISETP.NE.AND P1, PT, R12, RZ, PT ;  /* 0x000000ff0c00720c */ /* 0x000fe40003f25270 */
[----:B------:R-:W-:Y:S01]  /*0d40*/  ISETP.GE.AND P0, PT, R8, UR6, PT ;  /* 0x0000000608007c0c */ /* 0x000fe2000bf06270 */
[----:B------:R-:W-:-:S05]  /*0d50*/  IMAD R10, R10, -0x180, R5 ;  /* 0xfffffe800a0a7824 */ /* 0x000fca00078e0205 */
[----:B------:R2:W3:Y:S01]  /*0d60*/  LDS R13, [R10] ;  /* 0x000000000a0d7984 */ /* 0x0004e20000000800 */
[----:B------:R-:W-:Y:S06]  /*0d70*/  @P2 BRA `(.L_x_16) ;  /* 0x0000000000302947 */ /* 0x000fec0003800000 */
[C---:B--2---:R-:W-:Y:S01]  /*0d80*/  IMAD.HI R10, R4.reuse, 0x55555556, RZ ;  /* 0x55555556040a7827 */ /* 0x044fe200078e02ff */
[----:B------:R-:W-:-:S04]  /*0d90*/  LEA R15, R4, R7, 0x5 ;  /* 0x00000007040f7211 */ /* 0x000fc800078e28ff */
        /* <DEDUP_REMOVED lines=10> */
.L_x_16:
[----:B---3--:R-:W-:Y:S01]  /*0e40*/  FFMA R6, R6, 1.0001000165939331055, R13 ;  /* 0x3f80034706067823 */ /* 0x008fe2000000000d */
[----:B------:R-:W-:Y:S06]  /*0e50*/  @P0 BRA `(.L_x_17) ;  /* 0x0000000000040947 */ /* 0x000fec0003800000 */
[----:B------:R-:W-:-:S04]  /*0e60*/  DEPBAR.LE SB0, 0x2 ;  /* 0x000080800000791a */ /* 0x000fc80000000000 */
.L_x_17:
[----:B------:R-:W-:Y:S01]  /*0e70*/  IADD3 R5, PT, PT, R5, 0x80, RZ ;  /* 0x0000008005057810 */ /* 0x000fe20007ffe0ff */
[----:B------:R-:W-:Y:S06]  /*0e80*/  @P1 BRA `(.L_x_18) ;  /* 0xfffffffc00941947 */ /* 0x000fec000383ffff */
.L_x_5:
[----:B-12---:R-:W1:Y:S01]  /*0e90*/  LDC.64 R2, c[0x0][0x388] ;  /* 0x0000e200ff027b82 */ /* 0x006e620000000a00 */
[----:B------:R-:W-:-:S05]  /*0ea0*/  IADD3 R5, PT, PT, R0, UR4, RZ ;  /* 0x0000000400057c10 */ /* 0x000fca000fffe0ff */
[----:B-1----:R-:W-:-:S05]  /*0eb0*/  IMAD.WIDE.U32 R2, R5, 0x4, R2 ;  /* 0x0000000405027825 */ /* 0x002fca00078e0002 */
[----:B------:R-:W-:Y:S01]  /*0ec0*/  STG.E desc[UR8][R2.64], R6 ;  /* 0x0000000602007986 */ /* 0x000fe2000c101908 */
[----:B------:R-:W-:Y:S05]  /*0ed0*/  EXIT ;  /* 0x000000000000794d */ /* 0x000fea0003800000 */
.L_x_19:
[----:B------:R-:W-:-:S00]  /*0ee0*/  BRA `(.L_x_19) ;  /* 0xfffffffc00fc7947 */ /* 0x000fc0000383ffff */
[----:B------:R-:W-:-:S00]  /*0ef0*/  NOP ;  /* 0x0000000000007918 */ /* 0x000fc00000000000 */
        /* <DEDUP_REMOVED lines=8> */
.L_x_40:


//--------------------- .text._Z24cp_async_pipeline_kernelILi2EEvPKfPfi --------------------------
	.section	.text._Z24cp_async_pipeline_kernelILi2EEvPKfPfi,"ax",@progbits
	.align	128
        .global         _Z24cp_async_pipeline_kernelILi2EEvPKfPfi
        .type           _Z24cp_async_pipeline_kernelILi2EEvPKfPfi,@function
        .size           _Z24cp_async_pipeline_kernelILi2EEvPKfPfi,(.L_x_41 - _Z24cp_async_pipeline_kernelILi2EEvPKfPfi)
        .other          _Z24cp_async_pipeline_kernelILi2EEvPKfPfi,@"STO_CUDA_ENTRY STV_DEFAULT"
_Z24cp_async_pipeline_kernelILi2EEvPKfPfi:
.text._Z24cp_async_pipeline_kernelILi2EEvPKfPfi:
[----:B------:R-:W-:Y:S08]  /*0000*/  LDC R1, c[0x0][0x37c] ;  /* 0x0000df00ff017b82 */ /* 0x000ff00000000800 */
[----:B------:R-:W1:Y:S01]  /*0010*/  LDC R5, c[0x0][0x390] ;  /* 0x0000e400ff057b82 */ /* 0x000e620000000800 */
[----:B------:R-:W2:Y:S01]  /*0020*/  S2R R0, SR_TID.X ;  /* 0x0000000000007919 */ /* 0x000ea20000002100 */
[----:B------:R-:W3:Y:S01]  /*0030*/  LDCU.64 UR8, c[0x0][0x358] ;  /* 0x00006b00ff0877ac */ /* 0x000ee20008000a00 */
[----:B------:R-:W-:-:S05]  /*0040*/  IMAD.MOV.U32 R4, RZ, RZ, RZ ;  /* 0x000000ffff047224 */ /* 0x000fca00078e00ff */
        /* <DEDUP_REMOVED lines=20> */
.L_x_23:
[----:B------:R-:W-:Y:S01]  /*0190*/  VIADD R9, R9, 0x4 ;  /* 0x0000000409097836 */ /* 0x000fe20000000000 */
[C---:B------:R-:W-:Y:S01]  /*01a0*/  IADD3 R19, PT, PT, R7.reuse, 0x60, RZ ;  /* 0x0000006007137810 */ /* 0x040fe20007ffe0ff */
[C---:B------:R-:W-:Y:S02]  /*01b0*/  VIADD R15, R7.reuse, 0x20 ;  /* 0x00000020070f7836 */ /* 0x040fe40000000000 */
        /* <DEDUP_REMOVED lines=21> */
.L_x_22:
[----:B------:R-:W-:-:S05]  /*0310*/  IMAD.MOV R10, RZ, RZ, -R9 ;  /* 0x000000ffff0a7224 */ /* 0x000fca00078e0a09 */
[----:B------:R-:W-:-:S13]  /*0320*/  ISETP.GT.AND P2, PT, R10, 0x1, PT ;  /* 0x000000010a00780c */ /* 0x000fda0003f44270 */
[----:B------:R-:W-:Y:S05]  /*0330*/  @!P2 BRA `(.L_x_24) ;  /* 0x000000000040a947 */ /* 0x000fea0003800000 */
[----:B------:R-:W1:Y:S01]  /*0340*/  LDC.64 R12, c[0x0][0x380] ;  /* 0x0000e000ff0c7b82 */ /* 0x000e620000000a00 */
[----:B------:R-:W-:Y:S01]  /*0350*/  IADD3 R15, PT, PT, R7, 0x20, RZ ;  /* 0x00000020070f7810 */ /* 0x000fe20007ffe0ff */
[----:B------:R-:W-:Y:S01]  /*0360*/  VIADD R9, R9, 0x2 ;  /* 0x0000000209097836 */ /* 0x000fe20000000000 */
[----:B------:R-:W-:Y:S01]  /*0370*/  PLOP3.LUT P0, PT, PT, PT, PT, 0x8, 0x80 ;  /* 0x000000000080781c */ /* 0x000fe20003f0e170 */
[----:B------:R-:W-:Y:S02]  /*0380*/  IMAD.MOV.U32 R4, RZ, RZ, R6 ;  /* 0x000000ffff047224 */ /* 0x000fe400078e0006 */
        /* <DEDUP_REMOVED lines=11> */
.L_x_24:
[----:B------:R-:W-:-:S13]  /*0440*/  ISETP.NE.OR P0, PT, R9, RZ, P0 ;  /* 0x000000ff0900720c */ /* 0x000fda0000705670 */
[----:B------:R-:W-:Y:S05]  /*0450*/  @!P0 BRA `(.L_x_20) ;  /* 0x0000000000308947 */ /* 0x000fea0003800000 */
.L_x_21:
[----:B------:R-:W-:Y:S02]  /*0460*/  VIADD R9, R9, 0x1 ;  /* 0x0000000109097836 */ /* 0x000fe40000000000 */
[C---:B--2---:R-:W-:Y:S01]  /*0470*/  IMAD.WIDE R10, R7.reuse, 0x4, R2 ;  /* 0x00000004070a7825 */ /* 0x044fe200078e0202 */
[----:B------:R-:W-:Y:S02]  /*0480*/  IADD3 R7, PT, PT, R7, 0x20, RZ ;  /* 0x0000002007077810 */ /* 0x000fe40007ffe0ff */
[----:B------:R-:W-:Y:S02]  /*0490*/  ISETP.NE.AND P0, PT, R9, RZ, PT ;  /* 0x000000ff0900720c */ /* 0x000fe40003f05270 */
[----:B------:R-:W-:Y:S01]  /*04a0*/  @!PT LDS RZ, [RZ] ;  /* 0x00000000fffff984 */ /* 0x000fe20000000800 */
[----:B------:R-:W-:Y:S01]  /*04b0*/  @!PT LDS RZ, [RZ] ;  /* 0x00000000fffff984 */ /* 0x000fe20000000800 */
[----:B------:R-:W-:Y:S01]  /*04c0*/  @!PT LDS RZ, [RZ] ;  /* 0x00000000fffff984 */ /* 0x000fe20000000800 */
[----:B------:R1:W-:Y:S04]  /*04d0*/  LDGSTS.E [R8], desc[UR8][R10.64] ;  /* 0x000000000a087fae */ /* 0x0003e8000b9a1008 */
[----:B------:R-:W0:Y:S01]  /*04e0*/  LDGDEPBAR ;  /* 0x00000000000079af */ /* 0x000e220000000000 */
[----:B-1----:R-:W-:-:S06]  /*04f0*/  VIADD R8, R8, 0x80 ;  /* 0x0000008008087836 */ /* 0x002fcc0000000000 */
[----:B------:R-:W-:Y:S05]  /*0500*/  @P0 BRA `(.L_x_21) ;  /* 0xfffffffc00d40947 */ /* 0x000fea000383ffff */
[----:B------:R-:W-:-:S07]  /*0510*/  IMAD.MOV.U32 R4, RZ, RZ, R6 ;  /* 0x000000ffff047224 */ /* 0x000fce00078e0006 */
.L_x_20:
[----:B------:R-:W-:Y:S01]  /*0520*/  HFMA2 R6, -RZ, RZ, 0, 0 ;  /* 0x00000000ff067431 */ /* 0x000fe200000001ff */
[----:B------:R-:W-:Y:S06]  /*0530*/  @!P1 BRA `(.L_x_25) ;  /* 0x0000000800109947 */ /* 0x000fec0003800000 */
[----:B------:R-:W1:Y:S01]  /*0540*/  S2UR UR6, SR_CgaCtaId ;  /* 0x00000000000679c3 */ /* 0x000e620000008800 */
[C---:B------:R-:W-:Y:S01]  /*0550*/  ISETP.GE.U32.AND P0, PT, R5.reuse, 0x4, PT ;  /* 0x000000040500780c */ /* 0x040fe20003f06070 */
[----:B------:R-:W-:Y:S01]  /*0560*/  UMOV UR4, 0x400 ;  /* 0x0000040000047882 */ /* 0x000fe20000000000 */
[----:B------:R-:W-:Y:S01]  /*0570*/  IMAD R9, R5, UR5, R0 ;  /* 0x0000000505097c24 */ /* 0x000fe2000f8e0200 */
[----:B------:R-:W-:-:S04]  /*0580*/  DEPBAR.LE SB0, 0x1 ;  /* 0x000080400000791a */ /* 0x000fc80000000000 */
[----:B------:R-:W-:Y:S01]  /*0590*/  LOP3.LUT R8, R5, 0x3, RZ, 0xc0, !PT ;  /* 0x0000000305087812 */ /* 0x000fe200078ec0ff */
[----:B------:R-:W-:Y:S01]  /*05a0*/  IMAD.MOV.U32 R6, RZ, RZ, RZ ;  /* 0x000000ffff067224 */ /* 0x000fe200078e00ff */
[----:B-1----:R-:W-:-:S06]  /*05b0*/  ULEA UR4, UR6, UR4, 0x18 ;  /* 0x0000000406047291 */ /* 0x002fcc000f8ec0ff */
[----:B------:R-:W-:Y:S01]  /*05c0*/  LEA R7, R0, UR4, 0x2 ;  /* 0x0000000400077c11 */ /* 0x000fe2000f8e10ff */
[----:B------:R-:W-:Y:S01]  /*05d0*/  UMOV UR4, URZ ;  /* 0x000000ff00047c82 */ /* 0x000fe20008000000 */
[----:B------:R-:W-:Y:S05]  /*05e0*/  @!P0 BRA `(.L_x_26) ;  /* 0x0000000400688947 */ /* 0x000fea0003800000 */
[----:B--2---:R-:W1:Y:S01]  /*05f0*/  LDC.64 R2, c[0x0][0x380] ;  /* 0x0000e000ff027b82 */ /* 0x004e620000000a00 */
[----:B------:R-:W-:Y:S01]  /*0600*/  LOP3.LUT R5, R5, 0x7ffffffc, RZ, 0xc0, !PT ;  /* 0x7ffffffc05057812 */ /* 0x000fe200078ec0ff */
[----:B------:R-:W-:Y:S01]  /*0610*/  IMAD.MOV.U32 R6, RZ, RZ, RZ ;  /* 0x000000ffff067224 */ /* 0x000fe200078e00ff */
[----:B------:R-:W2:Y:S02]  /*0620*/  LDCU UR10, c[0x0][0x390] ;  /* 0x00007200ff0a77ac */ /* 0x000ea40008000800 */
[C---:B------:R-:W-:Y:S02]  /*0630*/  R2UR UR4, R5.reuse ;  /* 0x00000000050472ca */ /* 0x040fe400000e0000 */
[----:B------:R-:W-:Y:S01]  /*0640*/  IADD3 R5, PT, PT, -R5, RZ, RZ ;  /* 0x000000ff05057210 */ /* 0x000fe20007ffe1ff */
[----:B------:R-:W-:-:S12]  /*0650*/  UMOV UR6, 0x2 ;  /* 0x0000000200067882 */ /* 0x000fd80000000000 */
.L_x_35:
[----:B---3--:R3:W4:Y:S01]  /*0660*/  LDS R11, [R7] ;  /* 0x00000000070b7984 */ /* 0x0087220000000800 */
[----:B--2---:R-:W-:Y:S01]  /*0670*/  ISETP.GE.AND P0, PT, R4, UR10, PT ;  /* 0x0000000a04007c0c */ /* 0x004fe2000bf06270 */
[----:B------:R-:W-:-:S04]  /*0680*/  UIADD3 UR7, UPT, UPT, UR6, -0x1, URZ ;  /* 0xffffffff06077890 */ /* 0x000fc8000fffe0ff */
[----:B------:R-:W-:-:S08]  /*0690*/  UISETP.GE.AND UP0, UPT, UR7, UR10, UPT ;  /* 0x0000000a0700728c */ /* 0x000fd0000bf06270 */
[----:B-1-3--:R-:W-:Y:S05]  /*06a0*/  @P0 BRA `(.L_x_27) ;  /* 0x0000000000300947 */ /* 0x00afea0003800000 */
[C---:B------:R-:W-:Y:S01]  /*06b0*/  LEA.HI R10, R4.reuse, R4, RZ, 0x1 ;  /* 0x00000004040a7211 */ /* 0x040fe200078f08ff */
[----:B------:R-:W-:-:S03]  /*06c0*/  IMAD R15, R4, 0x20, R9 ;  /* 0x00000020040f7824 */ /* 0x000fc600078e0209 */
[----:B------:R-:W-:-:S05]  /*06d0*/  LOP3.LUT R13, R10, 0x1fffffe, RZ, 0xc0, !PT ;  /* 0x01fffffe0a0d7812 */ /* 0x000fca00078ec0ff */
[----:B------:R-:W-:Y:S02]  /*06e0*/  IMAD.IADD R10, R4, 0x1, -R13 ;  /* 0x00000001040a7824 */ /* 0x000fe400078e0a0d */
        /* <DEDUP_REMOVED lines=8> */
.L_x_27:
[----:B------:R-:W-:Y:S05]  /*0770*/  BRA.U UP0, `(.L_x_28) ;  /* 0x0000000100047547 */ /* 0x000fea000b800000 */
[----:B------:R-:W-:-:S04]  /*0780*/  DEPBAR.LE SB0, 0x1 ;  /* 0x000080400000791a */ /* 0x000fc80000000000 */
.L_x_28:
[----:B------:R3:W5:Y:S01]  /*0790*/  LDS R10, [R7+0x80] ;  /* 0x00008000070a7984 */ /* 0x0007620000000800 */
[----:B------:R-:W-:Y:S01]  /*07a0*/  ISETP.GE.AND P0, PT, R4, UR10, PT ;  /* 0x0000000a04007c0c */ /* 0x000fe2000bf06270 */
[----:B------:R-:W-:Y:S02]  /*07b0*/  UIADD3 UR7, UPT, UPT, UR6, 0x1, URZ ;  /* 0x0000000106077890 */ /* 0x000fe4000fffe0ff */
[----:B------:R-:W-:-:S10]  /*07c0*/  UISETP.GE.AND UP0, UPT, UR6, UR10, UPT ;  /* 0x0000000a0600728c */ /* 0x000fd4000bf06270 */
[----:B---3--:R-:W-:Y:S05]  /*07d0*/  @P0 BRA `(.L_x_29) ;  /* 0x0000000000300947 */ /* 0x008fea0003800000 */
[C---:B--2---:R-:W-:Y:S01]  /*07e0*/  LEA.HI R12, R4.reuse, R4, RZ, 0x1 ;  /* 0x00000004040c7211 */ /* 0x044fe200078f08ff */
[----:B------:R-:W-:-:S03]  /*07f0*/  IMAD R15, R4, 0x20, R9 ;  /* 0x00000020040f7824 */ /* 0x000fc600078e0209 */
[----:B------:R-:W-:-:S04]  /*0800*/  LOP3.LUT R13, R12, 0x1fffffe, RZ, 0xc0, !PT ;  /* 0x01fffffe0c0d7812 */ /* 0x000fc800078ec0ff */
[----:B------:R-:W-:Y:S01]  /*0810*/  IADD3 R14, PT, PT, R4, -R13, RZ ;  /* 0x8000000d040e7210 */ /* 0x000fe20007ffe0ff */
[----:B-1----:R-:W-:-:S04]  /*0820*/  IMAD.WIDE R12, R15, 0x4, R2 ;  /* 0x000000040f0c7825 */ /* 0x002fc800078e0202 */
[----:B------:R-:W-:Y:S02]  /*0830*/  IMAD R15, R14, 0x80, R7 ;  /* 0x000000800e0f7824 */ /* 0x000fe400078e0207 */
[----:B------:R-:W-:-:S03]  /*0840*/  VIADD R4, R4, 0x1 ;  /* 0x0000000104047836 */ /* 0x000fc60000000000 */
[----:B------:R-:W-:Y:S01]  /*0850*/  @!PT LDS RZ, [RZ] ;  /* 0x00000000fffff984 */ /* 0x000fe20000000800 */
[----:B------:R-:W-:Y:S01]  /*0860*/  @!PT LDS RZ, [RZ] ;  /* 0x00000000fffff984 */ /* 0x000fe20000000800 */
[----:B------:R-:W-:Y:S01]  /*0870*/  @!PT LDS RZ, [RZ] ;  /* 0x00000000fffff984 */ /* 0x000fe20000000800 */
[----:B------:R3:W-:Y:S04]  /*0880*/  LDGSTS.E [R15], desc[UR8][R12.64] ;  /* 0x000000000c0f7fae */ /* 0x0007e8000b9a1008 */
[----:B------:R-:W0:Y:S02]  /*0890*/  LDGDEPBAR ;  /* 0x00000000000079af */ /* 0x000e240000000000 */
.L_x_29:
[----:B------:R-:W-:Y:S05]  /*08a0*/  BRA.U UP0, `(.L_x_30) ;  /* 0x0000000100047547 */ /* 0x000fea000b800000 */
[----:B------:R-:W-:-:S04]  /*08b0*/  DEPBAR.LE SB0, 0x1 ;  /* 0x000080400000791a */ /* 0x000fc80000000000 */
.L_x_30:
[----:B------:R1:W1:Y:S01]  /*08c0*/  LDS R14, [R7] ;  /* 0x00000000070e7984 */ /* 0x0002620000000800 */
[----:B------:R-:W-:Y:S01]  /*08d0*/  ISETP.GE.AND P0, PT, R4, UR10, PT ;  /* 0x0000000a04007c0c */ /* 0x000fe2000bf06270 */
[----:B------:R-:W-:-:S12]  /*08e0*/  UISETP.GE.AND UP0, UPT, UR7, UR10, UPT ;  /* 0x0000000a0700728c */ /* 0x000fd8000bf06270 */
[----:B------:R-:W-:Y:S05]  /*08f0*/  @P0 BRA `(.L_x_31) ;  /* 0x0000000000300947 */ /* 0x000fea0003800000 */
[C---:B--23--:R-:W-:Y:S02]  /*0900*/  LEA.HI R12, R4.reuse, R4, RZ, 0x1 ;  /* 0x00000004040c7211 */ /* 0x04cfe400078f08ff */
[----:B------:R-:W-:Y:S02]  /*0910*/  LEA R15, R4, R9, 0x5 ;  /* 0x00000009040f7211 */ /* 0x000fe400078e28ff */
[----:B------:R-:W-:-:S05]  /*0920*/  LOP3.LUT R13, R12, 0x1fffffe, RZ, 0xc0, !PT ;  /* 0x01fffffe0c0d7812 */ /* 0x000fca00078ec0ff */
[C---:B------:R-:W-:Y:S01]  /*0930*/  IMAD.IADD R16, R4.reuse, 0x1, -R13 ;  /* 0x0000000104107824 */ /* 0x040fe200078e0a0d */
        /* <DEDUP_REMOVED lines=8> */
.L_x_31:
[----:B------:R-:W-:Y:S05]  /*09c0*/  BRA.U UP0, `(.L_x_32) ;  /* 0x0000000100047547 */ /* 0x000fea000b800000 */
[----:B------:R-:W-:-:S04]  /*09d0*/  DEPBAR.LE SB0, 0x1 ;  /* 0x000080400000791a */ /* 0x000fc80000000000 */
.L_x_32:
[----:B-123--:R1:W2:Y:S01]  /*09e0*/  LDS R12, [R7+0x80] ;  /* 0x00008000070c7984 */ /* 0x00e2a20000000800 */
[----:B------:R-:W-:Y:S01]  /*09f0*/  ISETP.GE.AND P1, PT, R4, UR10, PT ;  /* 0x0000000a04007c0c */ /* 0x000fe2000bf26270 */
[----:B----4-:R-:W-:Y:S01]  /*0a00*/  FFMA R11, R6, 1.0001000165939331055, R11 ;  /* 0x3f800347060b7823 */ /* 0x010fe2000000000b */
[----:B------:R-:W-:Y:S01]  /*0a10*/  UIADD3 UR7, UPT, UPT, UR6, 0x2, URZ ;  /* 0x0000000206077890 */ /* 0x000fe2000fffe0ff */
[----:B------:R-:W-:Y:S02]  /*0a20*/  VIADD R5, R5, 0x4 ;  /* 0x0000000405057836 */ /* 0x000fe40000000000 */
[----:B-----5:R-:W-:Y:S01]  /*0a30*/  FFMA R11, R11, 1.0001000165939331055, R10 ;  /* 0x3f8003470b0b7823 */ /* 0x020fe2000000000a */
[----:B------:R-:W-:Y:S02]  /*0a40*/  UISETP.GE.AND UP0, UPT, UR7, UR10, UPT ;  /* 0x0000000a0700728c */ /* 0x000fe4000bf06270 */
[----:B------:R-:W-:Y:S01]  /*0a50*/  ISETP.NE.AND P0, PT, R5, RZ, PT ;  /* 0x000000ff0500720c */ /* 0x000fe20003f05270 */
[----:B------:R-:W-:-:S04]  /*0a60*/  FFMA R13, R11, 1.0001000165939331055, R14 ;  /* 0x3f8003470b0d7823 */ /* 0x000fc8000000000e */
[----:B------:R-:W-:Y:S08]  /*0a70*/  @P1 BRA `(.L_x_33) ;  /* 0x0000000000301947 */ /* 0x000ff00003800000 */
[C---:B------:R-:W-:Y:S02]  /*0a80*/  LEA.HI R6, R4.reuse, R4, RZ, 0x1 ;  /* 0x0000000404067211 */ /* 0x040fe400078f08ff */
[----:B------:R-:W-:Y:S02]  /*0a90*/  LEA R15, R4, R9, 0x5 ;  /* 0x00000009040f7211 */ /* 0x000fe400078e28ff */
[----:B------:R-:W-:-:S05]  /*0aa0*/  LOP3.LUT R11, R6, 0x1fffffe, RZ, 0xc0, !PT ;  /* 0x01fffffe060b7812 */ /* 0x000fca00078ec0ff */
[----:B------:R-:W-:Y:S02]  /*0ab0*/  IMAD.IADD R6, R4, 0x1, -R11 ;  /* 0x0000000104067824 */ /* 0x000fe400078e0a0b */
[----:B------:R-:W-:-:S03]  /*0ac0*/  IMAD.WIDE R10, R15, 0x4, R2 ;  /* 0x000000040f0a7825 */ /* 0x000fc600078e0202 */
[----:B------:R-:W-:Y:S01]  /*0ad0*/  LEA R15, R6, R7, 0x7 ;  /* 0x00000007060f7211 */ /* 0x000fe200078e38ff */
[----:B------:R-:W-:-:S04]  /*0ae0*/  VIADD R4, R4, 0x1 ;  /* 0x0000000104047836 */ /* 0x000fc80000000000 */
[----:B------:R-:W-:Y:S01]  /*0af0*/  @!PT LDS RZ, [RZ] ;  /* 0x00000000fffff984 */ /* 0x000fe20000000800 */
[----:B------:R-:W-:Y:S01]  /*0b00*/  @!PT LDS RZ, [RZ] ;  /* 0x00000000fffff984 */ /* 0x000fe20000000800 */
[----:B------:R-:W-:Y:S01]  /*0b10*/  @!PT LDS RZ, [RZ] ;  /* 0x00000000fffff984 */ /* 0x000fe20000000800 */
[----:B------:R3:W-:Y:S04]  /*0b20*/  LDGSTS.E [R15], desc[UR8][R10.64] ;  /* 0x000000000a0f7fae */ /* 0x0007e8000b9a1008 */
[----:B------:R-:W0:Y:S02]  /*0b30*/  LDGDEPBAR ;  /* 0x00000000000079af */ /* 0x000e240000000000 */
.L_x_33:
[----:B--2---:R-:W-:Y:S01]  /*0b40*/  FFMA R6, R13, 1.0001000165939331055, R12 ;  /* 0x3f8003470d067823 */ /* 0x004fe2000000000c */
[----:B------:R-:W-:Y:S06]  /*0b50*/  BRA.U UP0, `(.L_x_34) ;  /* 0x0000000100047547 */ /* 0x000fec000b800000 */
[----:B------:R-:W-:-:S04]  /*0b60*/  DEPBAR.LE SB0, 0x1 ;  /* 0x000080400000791a */ /* 0x000fc80000000000 */
.L_x_34:
[----:B------:R-:W-:Y:S01]  /*0b70*/  UIADD3 UR6, UPT, UPT, UR6, 0x4, URZ ;  /* 0x0000000406067890 */ /* 0x000fe2000fffe0ff */
[----:B------:R-:W-:Y:S11]  /*0b80*/  @P0 BRA `(.L_x_35) ;  /* 0xfffffff800b40947 */ /* 0x000ff6000383ffff */
.L_x_26:
[----:B------:R-:W-:-:S13]  /*0b90*/  ISETP.NE.AND P0, PT, R8, RZ, PT ;  /* 0x000000ff0800720c */ /* 0x000fda0003f05270 */
[----:B------:R-:W-:Y:S05]  /*0ba0*/  @!P0 BRA `(.L_x_25) ;  /* 0x0000000000748947 */ /* 0x000fea0003800000 */
[----:B--2---:R-:W2:Y:S01]  /*0bb0*/  LDC.64 R2, c[0x0][0x380] ;  /* 0x0000e000ff027b82 */ /* 0x004ea20000000a00 */
[----:B------:R-:W-:Y:S01]  /*0bc0*/  IADD3 R8, PT, PT, -R8, RZ, RZ ;  /* 0x000000ff08087210 */ /* 0x000fe20007ffe1ff */
[----:B------:R-:W4:Y:S01]  /*0bd0*/  LDCU UR7, c[0x0][0x390] ;  /* 0x00007200ff0777ac */ /* 0x000f220008000800 */
[----:B------:R-:W-:-:S05]  /*0be0*/  NOP ;  /* 0x0000000000007918 */ /* 0x000fca0000000000 */
.L_x_38:
[----:B------:R-:W-:Y:S01]  /*0bf0*/  USHF.L.U32 UR6, UR4, 0x7, URZ ;  /* 0x0000000704067899 */ /* 0x000fe200080006ff */
[----:B----4-:R-:W-:Y:S01]  /*0c00*/  ISETP.GE.AND P1, PT, R4, UR7, PT ;  /* 0x0000000704007c0c */ /* 0x010fe2000bf26270 */
[----:B------:R-:W-:Y:S01]  /*0c10*/  UIADD3 UR4, UPT, UPT, UR4, 0x1, URZ ;  /* 0x0000000104047890 */ /* 0x000fe2000fffe0ff */
[----:B------:R-:W-:Y:S01]  /*0c20*/  VIADD R8, R8, 0x1 ;  /* 0x0000000108087836 */ /* 0x000fe20000000000 */
[----:B------:R-:W-:Y:S02]  /*0c30*/  ULOP3.LUT UR6, UR6, 0x80, URZ, 0xc0, !UPT ;  /* 0x0000008006067892 */ /* 0x000fe4000f8ec0ff */
[----:B------:R-:W-:Y:S02]  /*0c40*/  UISETP.GE.AND UP0, UPT, UR4, UR7, UPT ;  /* 0x000000070400728c */ /* 0x000fe4000bf06270 */
[----:B------:R-:W-:-:S05]  /*0c50*/  ISETP.NE.AND P0, PT, R8, RZ, PT ;  /* 0x000000ff0800720c */ /* 0x000fca0003f05270 */
[----:B------:R4:W5:Y:S01]  /*0c60*/  LDS R5, [R7+UR6] ;  /* 0x0000000607057984 */ /* 0x0009620008000800 */
[----:B--2---:R-:W-:Y:S07]  /*0c70*/  @P1 BRA `(.L_x_36) ;  /* 0x0000000000301947 */ /* 0x004fee0003800000 */
[C---:B---3--:R-:W-:Y:S02]  /*0c80*/  LEA.HI R10, R4.reuse, R4, RZ, 0x1 ;  /* 0x00000004040a7211 */ /* 0x048fe400078f08ff */
[----:B------:R-:W-:Y:S02]  /*0c90*/  LEA R13, R4, R9, 0x5 ;  /* 0x00000009040d7211 */ /* 0x000fe400078e28ff */
[----:B------:R-:W-:-:S05]  /*0ca0*/  LOP3.LUT R11, R10, 0x1fffffe, RZ, 0xc0, !PT ;  /* 0x01fffffe0a0b7812 */ /* 0x000fca00078ec0ff */
[----:B------:R-:W-:Y:S02]  /*0cb0*/  IMAD.IADD R12, R4, 0x1, -R11 ;  /* 0x00000001040c7824 */ /* 0x000fe400078e0a0b */
[----:B--2---:R-:W-:-:S03]  /*0cc0*/  IMAD.WIDE R10, R13, 0x4, R2 ;  /* 0x000000040d0a7825 */ /* 0x004fc600078e0202 */
[----:B------:R-:W-:Y:S01]  /*0cd0*/  LEA R13, R12, R7, 0x7 ;  /* 0x000000070c0d7211 */ /* 0x000fe200078e38ff */
[----:B------:R-:W-:-:S04]  /*0ce0*/  VIADD R4, R4, 0x1 ;  /* 0x0000000104047836 */ /* 0x000fc80000000000 */
[----:B------:R-:W-:Y:S01]  /*0cf0*/  @!PT LDS RZ, [RZ] ;  /* 0x00000000fffff984 */ /* 0x000fe20000000800 */
[----:B------:R-:W-:Y:S01]  /*0d00*/  @!PT LDS RZ, [RZ] ;  /* 0x00000000fffff984 */ /* 0x000fe20000000800 */
[----:B------:R-:W-:Y:S01]  /*0d10*/  @!PT LDS RZ, [RZ] ;  /* 0x00000000fffff984 */ /* 0x000fe20000000800 */
[----:B------:R2:W-:Y:S04]  /*0d20*/  LDGSTS.E [R13], desc[UR8][R10.64] ;  /* 0x000000000a0d7fae */ /* 0x0005e8000b9a1008 */
[----:B------:R-:W0:Y:S02]  /*0d30*/  LDGDEPBAR ;  /* 0x00000000000079af */ /* 0x000e240000000000 */
.L_x_36:
[----:B-----5:R-:W-:Y:S01]  /*0d40*/  FFMA R6, R6, 1.0001000165939331055, R5 ;  /* 0x3f80034706067823 */ /* 0x020fe20000000005 */
[----:B------:R-:W-:Y:S06]  /*0d50*/  BRA.U UP0, `(.L_x_37) ;  /* 0x0000000100047547 */ /* 0x000fec000b800000 */
[----:B------:R-:W-:-:S04]  /*0d60*/  DEPBAR.LE SB0, 0x1 ;  /* 0x000080400000791a */ /* 0x000fc80000000000 */
.L_x_37:
[----:B------:R-:W-:Y:S05]  /*0d70*/  @P0 BRA `(.L_x_38) ;  /* 0xfffffffc009c0947 */ /* 0x000fea000383ffff */
.L_x_25:
[----:B--2---:R-:W2:Y:S01]  /*0d80*/  LDC.64 R2, c[0x0][0x388] ;  /* 0x0000e200ff027b82 */ /* 0x004ea20000000a00 */
[----:B------:R-:W-:-:S05]  /*0d90*/  IADD3 R5, PT, PT, R0, UR5, RZ ;  /* 0x0000000500057c10 */ /* 0x000fca000fffe0ff */
[----:B--2---:R-:W-:-:S05]  /*0da0*/  IMAD.WIDE.U32 R2, R5, 0x4, R2 ;  /* 0x0000000405027825 */ /* 0x004fca00078e0002 */
[----:B------:R-:W-:Y:S01]  /*0db0*/  STG.E desc[UR8][R2.64], R6 ;  /* 0x0000000602007986 */ /* 0x000fe2000c101908 */
[----:B------:R-:W-:Y:S05]  /*0dc0*/  EXIT ;  /* 0x000000000000794d */ /* 0x000fea0003800000 */
.L_x_39:
        /* <DEDUP_REMOVED lines=11> */
.L_x_41:


//--------------------- .nv.shared._Z24cp_async_pipeline_kernelILi3EEvPKfPfi --------------------------
	.section	.nv.shared._Z24cp_async_pipeline_kernelILi3EEvPKfPfi,"aw",@nobits
	.sectionflags	@""
	.align	4
.nv.shared._Z24cp_async_pipeline_kernelILi3EEvPKfPfi:
	.zero		1408


//--------------------- .nv.shared.reserved.0     --------------------------
	.section	.nv.shared.reserved.0,"aw",@nobits
	.weak		__nv_reservedSMEM_offset_0_alias
	.size		__nv_reservedSMEM_offset_0_alias, 0, 64
	.other		__nv_reservedSMEM_offset_0_alias,@"STO_CUDA_RESERVED_SHARED STV_DEFAULT"
__nv_reservedSMEM_offset_0_alias:
	.zero		0
	.zero		64


//--------------------- .nv.shared._Z24cp_async_pipeline_kernelILi2EEvPKfPfi --------------------------
	.section	.nv.shared._Z24cp_async_pipeline_kernelILi2EEvPKfPfi,"aw",@nobits
	.sectionflags	@""
	.align	4
.nv.shared._Z24cp_async_pipeline_kernelILi2EEvPKfPfi:
	.zero		1280


//--------------------- .nv.constant0._Z24cp_async_pipeline_kernelILi3EEvPKfPfi --------------------------
	.section	.nv.constant0._Z24cp_async_pipeline_kernelILi3EEvPKfPfi,"a",@progbits
	.sectionflags	@""
	.align	4
.nv.constant0._Z24cp_async_pipeline_kernelILi3EEvPKfPfi:
	.zero		916


//--------------------- .nv.constant0._Z24cp_async_pipeline_kernelILi2EEvPKfPfi --------------------------
	.section	.nv.constant0._Z24cp_async_pipeline_kernelILi2EEvPKfPfi,"a",@progbits
	.sectionflags	@""
	.align	4
.nv.constant0._Z24cp_async_pipeline_kernelILi2EEvPKfPfi:
	.zero		916


//--------------------- SYMBOLS --------------------------

	.type		.nv.reservedSmem.offset0,@object
	.size		.nv.reservedSmem.offset0,0x4
	.type		.nv.reservedSmem.cap,@object
	.size		.nv.reservedSmem.cap,0x4
